	.target	sm_100a

	.elftype	@"ET_EXEC"


//--------------------- .note.nv.tkinfo           --------------------------
	.section	.note.nv.tkinfo,"",@"SHT_NOTE"
	.sectionflags	@"SHF_NOTE_NV_TKINFO"
	.tkinfo
        /*0018*/ 	.word	0x00000002
        /*0030*/ 	.string	""
        /*0030*/ 	.string	"ptxas"
        /*0030*/ 	.string	"Cuda compilation tools, release 13.0, V13.0.88"
        /*0030*/ 	.string	"Build cuda_13.0.r13.0/compiler.36424714_0"
        /*0030*/ 	.string	"-arch sm_100a -m 64 "



//--------------------- .note.nv.cuinfo           --------------------------
	.section	.note.nv.cuinfo,"",@"SHT_NOTE"
	.sectionflags	@"SHF_NOTE_NV_CUINFO"
        /*0018*/ 	.short	0x0002
        /*001a*/ 	.short	0x0064
        /*001c*/ 	.short	0x0082
	.zero		2


//--------------------- .nv.info                  --------------------------
	.section	.nv.info,"",@"SHT_CUDA_INFO"
	.align	4


	//----- nvinfo : EIATTR_REGCOUNT
	.align		4
        /*0000*/ 	.byte	0x04, 0x2f
        /*0002*/ 	.short	(.L_20 - .L_19)
	.align		4
.L_19:
        /*0004*/ 	.word	index@(_ZN7cutlass13device_kernelINS_4gemm6kernel13GemmUniversalIN4cute5tupleIJiiiiEEENS1_10collective13CollectiveMmaINS1_35MainloopSm100TmaUmmaWarpSpecializedILi20ELi2ELi4ENS5_IJNS4_1CILi1EEESB_SB_EEEEENS5_IJNSA_ILi64EEENSA_ILi256EEENSA_ILi32EEEEEENS_12float_e4m3_tENS5_IJlSB_lEEESI_SJ_NS4_8TiledMMAINS4_8MMA_AtomIJNS4_10MMA_TraitsINS4_19SM100_MMA_F8F6F4_SSEJSI_SI_fSE_SF_NS4_17integral_constantINS4_4UMMA5MajorELSQ_0EEESR_NSO_INSP_7ScaleInELSS_0EEEST_EEEEEENS4_6LayoutISC_NS5_IJNSA_ILi0EEESX_SX_EEEEENS5_IJNS4_10UnderscoreES10_S10_EEEEENS4_13SM90_TMA_LOADENS4_14ComposedLayoutINS4_7SwizzleILi1ELi4ELi3EEENS4_18smem_ptr_flag_bitsILi8EEENSW_INS5_IJNSA_ILi8EEESG_EEENS5_IJSG_SB_EEEEEEEvNS4_8identityES13_S1D_vS1E_EENS_8epilogue10collective18CollectiveEpilogueINS1G_23Sm100TmaWarpSpecializedILi4ELi2ELi32ELb0ELb0EEEJSH_NS5_IJNSW_ISE_SB_EES1L_EEESI_SJ_SI_SJ_NS1G_6fusion15FusionCallbacksIS1K_NS1N_17LinearCombinationISI_fSI_fLNS_15FloatRoundStyleE2EEESH_S1M_JEEENS4_5SM1004TMEM4LOAD26SM100_TMEM_LOAD_16dp32b32xES13_NS14_INS15_ILi2ELi4ELi3EEES18_NSW_INS5_IJS19_SE_EEENS5_IJSE_SB_EEEEEEENS4_39AutoVectorizingCopyWithAssumedAlignmentILi128EEENS4_14SM90_TMA_STOREES21_S23_S23_EEEvvEEEEvNT_6ParamsE)
        /*0008*/ 	.word	0x00000079


	//----- nvinfo : EIATTR_FRAME_SIZE
	.align		4
.L_20:
        /*000c*/ 	.byte	0x04, 0x11
        /*000e*/ 	.short	(.L_22 - .L_21)
	.align		4
.L_21:
        /*0010*/ 	.word	index@($__internal_2_$__cuda_sm10x_tcgen05_guardrail_trap_unallocated_columns_being_dealloced)
        /*0014*/ 	.word	0x00000000


	//----- nvinfo : EIATTR_FRAME_SIZE
	.align		4
.L_22:
        /*0018*/ 	.byte	0x04, 0x11
        /*001a*/ 	.short	(.L_24 - .L_23)
	.align		4
.L_23:
        /*001c*/ 	.word	index@($__internal_1_$__cuda_sm10x_tcgen05_guardrail_trap_phase_invalid_during_alloc)
        /*0020*/ 	.word	0x00000000


	//----- nvinfo : EIATTR_FRAME_SIZE
	.align		4
.L_24:
        /*0024*/ 	.byte	0x04, 0x11
        /*0026*/ 	.short	(.L_26 - .L_25)
	.align		4
.L_25:
        /*0028*/ 	.word	index@($__internal_0_$__cuda_sm10x_tcgen05_guardrail_trap_col_being_dealloced_not_returned_by_alloc)
        /*002c*/ 	.word	0x00000000


	//----- nvinfo : EIATTR_FRAME_SIZE
	.align		4
.L_26:
        /*0030*/ 	.byte	0x04, 0x11
        /*0032*/ 	.short	(.L_28 - .L_27)
	.align		4
.L_27:
        /*0034*/ 	.word	index@(_ZN7cutlass13device_kernelINS_4gemm6kernel13GemmUniversalIN4cute5tupleIJiiiiEEENS1_10collective13CollectiveMmaINS1_35MainloopSm100TmaUmmaWarpSpecializedILi20ELi2ELi4ENS5_IJNS4_1CILi1EEESB_SB_EEEEENS5_IJNSA_ILi64EEENSA_ILi256EEENSA_ILi32EEEEEENS_12float_e4m3_tENS5_IJlSB_lEEESI_SJ_NS4_8TiledMMAINS4_8MMA_AtomIJNS4_10MMA_TraitsINS4_19SM100_MMA_F8F6F4_SSEJSI_SI_fSE_SF_NS4_17integral_constantINS4_4UMMA5MajorELSQ_0EEESR_NSO_INSP_7ScaleInELSS_0EEEST_EEEEEENS4_6LayoutISC_NS5_IJNSA_ILi0EEESX_SX_EEEEENS5_IJNS4_10UnderscoreES10_S10_EEEEENS4_13SM90_TMA_LOADENS4_14ComposedLayoutINS4_7SwizzleILi1ELi4ELi3EEENS4_18smem_ptr_flag_bitsILi8EEENSW_INS5_IJNSA_ILi8EEESG_EEENS5_IJSG_SB_EEEEEEEvNS4_8identityES13_S1D_vS1E_EENS_8epilogue10collective18CollectiveEpilogueINS1G_23Sm100TmaWarpSpecializedILi4ELi2ELi32ELb0ELb0EEEJSH_NS5_IJNSW_ISE_SB_EES1L_EEESI_SJ_SI_SJ_NS1G_6fusion15FusionCallbacksIS1K_NS1N_17LinearCombinationISI_fSI_fLNS_15FloatRoundStyleE2EEESH_S1M_JEEENS4_5SM1004TMEM4LOAD26SM100_TMEM_LOAD_16dp32b32xES13_NS14_INS15_ILi2ELi4ELi3EEES18_NSW_INS5_IJS19_SE_EEENS5_IJSE_SB_EEEEEEENS4_39AutoVectorizingCopyWithAssumedAlignmentILi128EEENS4_14SM90_TMA_STOREES21_S23_S23_EEEvvEEEEvNT_6ParamsE)
        /*0038*/ 	.word	0x00000000


	//----- nvinfo : EIATTR_MIN_STACK_SIZE
	.align		4
.L_28:
        /*003c*/ 	.byte	0x04, 0x12
        /*003e*/ 	.short	(.L_30 - .L_29)
	.align		4
.L_29:
        /*0040*/ 	.word	index@(_ZN7cutlass13device_kernelINS_4gemm6kernel13GemmUniversalIN4cute5tupleIJiiiiEEENS1_10collective13CollectiveMmaINS1_35MainloopSm100TmaUmmaWarpSpecializedILi20ELi2ELi4ENS5_IJNS4_1CILi1EEESB_SB_EEEEENS5_IJNSA_ILi64EEENSA_ILi256EEENSA_ILi32EEEEEENS_12float_e4m3_tENS5_IJlSB_lEEESI_SJ_NS4_8TiledMMAINS4_8MMA_AtomIJNS4_10MMA_TraitsINS4_19SM100_MMA_F8F6F4_SSEJSI_SI_fSE_SF_NS4_17integral_constantINS4_4UMMA5MajorELSQ_0EEESR_NSO_INSP_7ScaleInELSS_0EEEST_EEEEEENS4_6LayoutISC_NS5_IJNSA_ILi0EEESX_SX_EEEEENS5_IJNS4_10UnderscoreES10_S10_EEEEENS4_13SM90_TMA_LOADENS4_14ComposedLayoutINS4_7SwizzleILi1ELi4ELi3EEENS4_18smem_ptr_flag_bitsILi8EEENSW_INS5_IJNSA_ILi8EEESG_EEENS5_IJSG_SB_EEEEEEEvNS4_8identityES13_S1D_vS1E_EENS_8epilogue10collective18CollectiveEpilogueINS1G_23Sm100TmaWarpSpecializedILi4ELi2ELi32ELb0ELb0EEEJSH_NS5_IJNSW_ISE_SB_EES1L_EEESI_SJ_SI_SJ_NS1G_6fusion15FusionCallbacksIS1K_NS1N_17LinearCombinationISI_fSI_fLNS_15FloatRoundStyleE2EEESH_S1M_JEEENS4_5SM1004TMEM4LOAD26SM100_TMEM_LOAD_16dp32b32xES13_NS14_INS15_ILi2ELi4ELi3EEES18_NSW_INS5_IJS19_SE_EEENS5_IJSE_SB_EEEEEEENS4_39AutoVectorizingCopyWithAssumedAlignmentILi128EEENS4_14SM90_TMA_STOREES21_S23_S23_EEEvvEEEEvNT_6ParamsE)
        /*0044*/ 	.word	0x00000000
.L_30:


//--------------------- .nv.compat                --------------------------
	.section	.nv.compat,"",@"SHT_CUDA_COMPAT_INFO"
	.align	4
        /*0000*/ 	.byte	0x02, 0x09, 0x01, 0x00, 0x02, 0x02, 0x02, 0x00, 0x02, 0x05, 0x05, 0x00, 0x03, 0x07, 0x01, 0x01
        /*0010*/ 	.byte	0x02, 0x03, 0x01, 0x00, 0x02, 0x06, 0x01, 0x00, 0x04, 0x0b, 0x08, 0x00, 0x09, 0x00, 0x00, 0x00
        /*0020*/ 	.byte	0x00, 0x00, 0x00, 0x00


//--------------------- .nv.info._ZN7cutlass13device_kernelINS_4gemm6kernel13GemmUniversalIN4cute5tupleIJiiiiEEENS1_10collective13CollectiveMmaINS1_35MainloopSm100TmaUmmaWarpSpecializedILi20ELi2ELi4ENS5_IJNS4_1CILi1EEESB_SB_EEEEENS5_IJNSA_ILi64EEENSA_ILi256EEENSA_ILi32EEEEEENS_12float_e4m3_tENS5_IJlSB_lEEESI_SJ_NS4_8TiledMMAINS4_8MMA_AtomIJNS4_10MMA_TraitsINS4_19SM100_MMA_F8F6F4_SSEJSI_SI_fSE_SF_NS4_17integral_constantINS4_4UMMA5MajorELSQ_0EEESR_NSO_INSP_7ScaleInELSS_0EEEST_EEEEEENS4_6LayoutISC_NS5_IJNSA_ILi0EEESX_SX_EEEEENS5_IJNS4_10UnderscoreES10_S10_EEEEENS4_13SM90_TMA_LOADENS4_14ComposedLayoutINS4_7SwizzleILi1ELi4ELi3EEENS4_18smem_ptr_flag_bitsILi8EEENSW_INS5_IJNSA_ILi8EEESG_EEENS5_IJSG_SB_EEEEEEEvNS4_8identityES13_S1D_vS1E_EENS_8epilogue10collective18CollectiveEpilogueINS1G_23Sm100TmaWarpSpecializedILi4ELi2ELi32ELb0ELb0EEEJSH_NS5_IJNSW_ISE_SB_EES1L_EEESI_SJ_SI_SJ_NS1G_6fusion15FusionCallbacksIS1K_NS1N_17LinearCombinationISI_fSI_fLNS_15FloatRoundStyleE2EEESH_S1M_JEEENS4_5SM1004TMEM4LOAD26SM100_TMEM_LOAD_16dp32b32xES13_NS14_INS15_ILi2ELi4ELi3EEES18_NSW_INS5_IJS19_SE_EEENS5_IJSE_SB_EEEEEEENS4_39AutoVectorizingCopyWithAssumedAlignmentILi128EEENS4_14SM90_TMA_STOREES21_S23_S23_EEEvvEEEEvNT_6ParamsE --------------------------
	.section	.nv.info._ZN7cutlass13device_kernelINS_4gemm6kernel13GemmUniversalIN4cute5tupleIJiiiiEEENS1_10collective13CollectiveMmaINS1_35MainloopSm100TmaUmmaWarpSpecializedILi20ELi2ELi4ENS5_IJNS4_1CILi1EEESB_SB_EEEEENS5_IJNSA_ILi64EEENSA_ILi256EEENSA_ILi32EEEEEENS_12float_e4m3_tENS5_IJlSB_lEEESI_SJ_NS4_8TiledMMAINS4_8MMA_AtomIJNS4_10MMA_TraitsINS4_19SM100_MMA_F8F6F4_SSEJSI_SI_fSE_SF_NS4_17integral_constantINS4_4UMMA5MajorELSQ_0EEESR_NSO_INSP_7ScaleInELSS_0EEEST_EEEEEENS4_6LayoutISC_NS5_IJNSA_ILi0EEESX_SX_EEEEENS5_IJNS4_10UnderscoreES10_S10_EEEEENS4_13SM90_TMA_LOADENS4_14ComposedLayoutINS4_7SwizzleILi1ELi4ELi3EEENS4_18smem_ptr_flag_bitsILi8EEENSW_INS5_IJNSA_ILi8EEESG_EEENS5_IJSG_SB_EEEEEEEvNS4_8identityES13_S1D_vS1E_EENS_8epilogue10collective18CollectiveEpilogueINS1G_23Sm100TmaWarpSpecializedILi4ELi2ELi32ELb0ELb0EEEJSH_NS5_IJNSW_ISE_SB_EES1L_EEESI_SJ_SI_SJ_NS1G_6fusion15FusionCallbacksIS1K_NS1N_17LinearCombinationISI_fSI_fLNS_15FloatRoundStyleE2EEESH_S1M_JEEENS4_5SM1004TMEM4LOAD26SM100_TMEM_LOAD_16dp32b32xES13_NS14_INS15_ILi2ELi4ELi3EEES18_NSW_INS5_IJS19_SE_EEENS5_IJSE_SB_EEEEEEENS4_39AutoVectorizingCopyWithAssumedAlignmentILi128EEENS4_14SM90_TMA_STOREES21_S23_S23_EEEvvEEEEvNT_6ParamsE,"",@"SHT_CUDA_INFO"
	.sectionflags	@""
	.align	4


	//----- nvinfo : EIATTR_CUDA_API_VERSION
	.align		4
        /*0000*/ 	.byte	0x04, 0x37
        /*0002*/ 	.short	(.L_32 - .L_31)
.L_31:
        /*0004*/ 	.word	0x00000082


	//----- nvinfo : EIATTR_KPARAM_INFO
	.align		4
.L_32:
        /*0008*/ 	.byte	0x04, 0x17
        /*000a*/ 	.short	(.L_34 - .L_33)
.L_33:
        /*000c*/ 	.word	0x00000000
        /*0010*/ 	.short	0x0000
        /*0012*/ 	.short	0x0000
        /*0014*/ 	.byte	0x00, 0xf0, 0x01, 0x20


	//----- nvinfo : EIATTR_AT_ENTRY_FRAGMENTS
	.align		4
.L_34:
        /*0018*/ 	.byte	0x04, 0x4f
        /*001a*/ 	.short	(.L_36 - .L_35)


	//   ....[0]....
.L_35:
        /*001c*/ 	.word	0x00000006


	//----- nvinfo : EIATTR_RESERVED_SMEM_USED
	.align		4
.L_36:
        /*0020*/ 	.byte	0x01, 0x41
	.zero		2


	//----- nvinfo : EIATTR_SPARSE_MMA_MASK
	.align		4
        /*0024*/ 	.byte	0x03, 0x50
        /*0026*/ 	.short	0x0000


	//----- nvinfo : EIATTR_TCGEN05_1CTA_USED
	.align		4
        /*0028*/ 	.byte	0x01, 0x51
	.zero		2


	//----- nvinfo : EIATTR_MAXREG_COUNT
	.align		4
        /*002c*/ 	.byte	0x03, 0x1b
        /*002e*/ 	.short	0x00ff


	//----- nvinfo : EIATTR_NUM_BARRIERS
	.align		4
        /*0030*/ 	.byte	0x02, 0x4c
        /*0032*/ 	.byte	0x07
	.zero		1


	//----- nvinfo : EIATTR_EXTERNS
	.align		4
        /*0034*/ 	.byte	0x04, 0x0f
        /*0036*/ 	.short	(.L_38 - .L_37)


	//   ....[0]....
	.align		4
.L_37:
        /*0038*/ 	.word	index@(__assertfail)


	//----- nvinfo : EIATTR_MERCURY_ISA_VERSION
	.align		4
.L_38:
        /*003c*/ 	.byte	0x03, 0x5f
        /*003e*/ 	.short	0x0101


	//----- nvinfo : EIATTR_INT_WARP_WIDE_INSTR_OFFSETS
	.align		4
        /*0040*/ 	.byte	0x04, 0x31
        /*0042*/ 	.short	(.L_40 - .L_39)


	//   ....[0]....
.L_39:
        /*0044*/ 	.word	0x00002010


	//   ....[1]....
        /*0048*/ 	.word	0x00004260


	//   ....[2]....
        /*004c*/ 	.word	0x00004290


	//   ....[3]....
        /*0050*/ 	.word	0x000042e0


	//   ....[4]....
        /*0054*/ 	.word	0x00004c00


	//   ....[5]....
        /*0058*/ 	.word	0x00004c60


	//   ....[6]....
        /*005c*/ 	.word	0x00004d40


	//   ....[7]....
        /*0060*/ 	.word	0x00004db0


	//   ....[8]....
        /*0064*/ 	.word	0x00004ec0


	//   ....[9]....
        /*0068*/ 	.word	0x00004f50


	//   ....[10]....
        /*006c*/ 	.word	0x00005120


	//   ....[11]....
        /*0070*/ 	.word	0x00005280


	//----- nvinfo : EIATTR_COOP_GROUP_MASK_REGIDS
	.align		4
.L_40:
        /*0074*/ 	.byte	0x04, 0x29
        /*0076*/ 	.short	(.L_42 - .L_41)


	//   ....[0]....
.L_41:
        /*0078*/ 	.word	0xffffffff


	//   ....[1]....
        /*007c*/ 	.word	0xffffffff


	//   ....[2]....
        /*0080*/ 	.word	0xffffffff


	//   ....[3]....
        /*0084*/ 	.word	0xffffffff


	//   ....[4]....
        /*0088*/ 	.word	0xffffffff


	//   ....[5]....
        /*008c*/ 	.word	0xffffffff


	//   ....[6]....
        /*0090*/ 	.word	0xffffffff


	//   ....[7]....
        /*0094*/ 	.word	0xffffffff


	//   ....[8]....
        /*0098*/ 	.word	0xffffffff


	//   ....[9]....
        /*009c*/ 	.word	0xffffffff


	//   ....[10]....
        /*00a0*/ 	.word	0xffffffff


	//   ....[11]....
        /*00a4*/ 	.word	0xffffffff


	//   ....[12]....
        /*00a8*/ 	.word	0xffffffff


	//----- nvinfo : EIATTR_COOP_GROUP_INSTR_OFFSETS
	.align		4
.L_42:
        /*00ac*/ 	.byte	0x04, 0x28
        /*00ae*/ 	.short	(.L_44 - .L_43)


	//   ....[0]....
.L_43:
        /*00b0*/ 	.word	0x00000090


	//   ....[1]....
        /*00b4*/ 	.word	0x000004d0


	//   ....[2]....
        /*00b8*/ 	.word	0x00000870


	//   ....[3]....
        /*00bc*/ 	.word	0x00000a10


	//   ....[4]....
        /*00c0*/ 	.word	0x00000b10


	//   ....[5]....
        /*00c4*/ 	.word	0x00000c80


	//   ....[6]....
        /*00c8*/ 	.word	0x00000e20


	//   ....[7]....
        /*00cc*/ 	.word	0x00001ef0


	//   ....[8]....
        /*00d0*/ 	.word	0x000035d0


	//   ....[9]....
        /*00d4*/ 	.word	0x000037e0


	//   ....[10]....
        /*00d8*/ 	.word	0x00003810


	//   ....[11]....
        /*00dc*/ 	.word	0x00004150


	//   ....[12]....
        /*00e0*/ 	.word	0x00004380


	//----- nvinfo : EIATTR_VRC_CTA_INIT_COUNT
	.align		4
.L_44:
        /*00e4*/ 	.byte	0x02, 0x4a
        /*00e6*/ 	.byte	0x80
	.zero		1


	//----- nvinfo : EIATTR_SYSCALL_OFFSETS
	.align		4
        /*00e8*/ 	.byte	0x04, 0x46
        /*00ea*/ 	.short	(.L_46 - .L_45)


	//   ....[0]....
.L_45:
        /*00ec*/ 	.word	0x00005d00


	//   ....[1]....
        /*00f0*/ 	.word	0x00005e40


	//   ....[2]....
        /*00f4*/ 	.word	0x00006640


	//   ....[3]....
        /*00f8*/ 	.word	0x000073e0


	//   ....[4]....
        /*00fc*/ 	.word	0x00008140


	//   ....[5]....
        /*0100*/ 	.word	0x00008ed0


	//----- nvinfo : EIATTR_MBARRIER_INSTR_OFFSETS
	.align		4
.L_46:
        /*0104*/ 	.byte	0x04, 0x39
        /*0106*/ 	.short	(.L_48 - .L_47)


	//   ....[0]....
.L_47:
        /*0108*/ 	.word	0x000005d0
        /*010c*/ 	.word	0x000000ff
        /*0110*/ 	.word	0x00000000
        /*0114*/ 	.short	0x0100
        /*0116*/ 	.byte	0x05
	.zero		1


	//   ....[1]....
        /*0118*/ 	.word	0x000005e0
        /*011c*/ 	.word	0x000000ff
        /*0120*/ 	.word	0x000000a0
        /*0124*/ 	.short	0x0100
        /*0126*/ 	.byte	0x05
	.zero		1


	//   ....[2]....
        /*0128*/ 	.word	0x000005f0
        /*012c*/ 	.word	0x000000ff
        /*0130*/ 	.word	0x00000008
        /*0134*/ 	.short	0x0100
        /*0136*/ 	.byte	0x05
	.zero		1


	//   ....[3]....
        /*0138*/ 	.word	0x00000600
        /*013c*/ 	.word	0x000000ff
        /*0140*/ 	.word	0x000000a8
        /*0144*/ 	.short	0x0100
        /*0146*/ 	.byte	0x05
	.zero		1


	//   ....[4]....
        /*0148*/ 	.word	0x00000610
        /*014c*/ 	.word	0x000000ff
        /*0150*/ 	.word	0x00000010
        /*0154*/ 	.short	0x0100
        /*0156*/ 	.byte	0x05
	.zero		1


	//   ....[5]....
        /*0158*/ 	.word	0x00000620
        /*015c*/ 	.word	0x000000ff
        /*0160*/ 	.word	0x000000b0
        /*0164*/ 	.short	0x0100
        /*0166*/ 	.byte	0x05
	.zero		1


	//   ....[6]....
        /*0168*/ 	.word	0x00000630
        /*016c*/ 	.word	0x000000ff
        /*0170*/ 	.word	0x00000018
        /*0174*/ 	.short	0x0100
        /*0176*/ 	.byte	0x05
	.zero		1


	//   ....[7]....
        /*0178*/ 	.word	0x00000640
        /*017c*/ 	.word	0x000000ff
        /*0180*/ 	.word	0x000000b8
        /*0184*/ 	.short	0x0100
        /*0186*/ 	.byte	0x05
	.zero		1


	//   ....[8]....
        /*0188*/ 	.word	0x00000650
        /*018c*/ 	.word	0x000000ff
        /*0190*/ 	.word	0x00000020
        /*0194*/ 	.short	0x0100
        /*0196*/ 	.byte	0x05
	.zero		1


	//   ....[9]....
        /*0198*/ 	.word	0x00000660
        /*019c*/ 	.word	0x000000ff
        /*01a0*/ 	.word	0x000000c0
        /*01a4*/ 	.short	0x0100
        /*01a6*/ 	.byte	0x05
	.zero		1


	//   ....[10]....
        /*01a8*/ 	.word	0x00000670
        /*01ac*/ 	.word	0x000000ff
        /*01b0*/ 	.word	0x00000028
        /*01b4*/ 	.short	0x0100
        /*01b6*/ 	.byte	0x05
	.zero		1


	//   ....[11]....
        /*01b8*/ 	.word	0x00000680
        /*01bc*/ 	.word	0x000000ff
        /*01c0*/ 	.word	0x000000c8
        /*01c4*/ 	.short	0x0100
        /*01c6*/ 	.byte	0x05
	.zero		1


	//   ....[12]....
        /*01c8*/ 	.word	0x00000690
        /*01cc*/ 	.word	0x000000ff
        /*01d0*/ 	.word	0x00000030
        /*01d4*/ 	.short	0x0100
        /*01d6*/ 	.byte	0x05
	.zero		1


	//   ....[13]....
        /*01d8*/ 	.word	0x000006a0
        /*01dc*/ 	.word	0x000000ff
        /*01e0*/ 	.word	0x000000d0
        /*01e4*/ 	.short	0x0100
        /*01e6*/ 	.byte	0x05
	.zero		1


	//   ....[14]....
        /*01e8*/ 	.word	0x000006b0
        /*01ec*/ 	.word	0x000000ff
        /*01f0*/ 	.word	0x00000038
        /*01f4*/ 	.short	0x0100
        /*01f6*/ 	.byte	0x05
	.zero		1


	//   ....[15]....
        /*01f8*/ 	.word	0x000006c0
        /*01fc*/ 	.word	0x000000ff
        /*0200*/ 	.word	0x000000d8
        /*0204*/ 	.short	0x0100
        /*0206*/ 	.byte	0x05
	.zero		1


	//   ....[16]....
        /*0208*/ 	.word	0x000006d0
        /*020c*/ 	.word	0x000000ff
        /*0210*/ 	.word	0x00000040
        /*0214*/ 	.short	0x0100
        /*0216*/ 	.byte	0x05
	.zero		1


	//   ....[17]....
        /*0218*/ 	.word	0x000006e0
        /*021c*/ 	.word	0x000000ff
        /*0220*/ 	.word	0x000000e0
        /*0224*/ 	.short	0x0100
        /*0226*/ 	.byte	0x05
	.zero		1


	//   ....[18]....
        /*0228*/ 	.word	0x000006f0
        /*022c*/ 	.word	0x000000ff
        /*0230*/ 	.word	0x00000048
        /*0234*/ 	.short	0x0100
        /*0236*/ 	.byte	0x05
	.zero		1


	//   ....[19]....
        /*0238*/ 	.word	0x00000700
        /*023c*/ 	.word	0x000000ff
        /*0240*/ 	.word	0x000000e8
        /*0244*/ 	.short	0x0100
        /*0246*/ 	.byte	0x05
	.zero		1


	//   ....[20]....
        /*0248*/ 	.word	0x00000710
        /*024c*/ 	.word	0x000000ff
        /*0250*/ 	.word	0x00000050
        /*0254*/ 	.short	0x0100
        /*0256*/ 	.byte	0x05
	.zero		1


	//   ....[21]....
        /*0258*/ 	.word	0x00000720
        /*025c*/ 	.word	0x000000ff
        /*0260*/ 	.word	0x000000f0
        /*0264*/ 	.short	0x0100
        /*0266*/ 	.byte	0x05
	.zero		1


	//   ....[22]....
        /*0268*/ 	.word	0x00000730
        /*026c*/ 	.word	0x000000ff
        /*0270*/ 	.word	0x00000058
        /*0274*/ 	.short	0x0100
        /*0276*/ 	.byte	0x05
	.zero		1


	//   ....[23]....
        /*0278*/ 	.word	0x00000740
        /*027c*/ 	.word	0x000000ff
        /*0280*/ 	.word	0x000000f8
        /*0284*/ 	.short	0x0100
        /*0286*/ 	.byte	0x05
	.zero		1


	//   ....[24]....
        /*0288*/ 	.word	0x00000750
        /*028c*/ 	.word	0x000000ff
        /*0290*/ 	.word	0x00000060
        /*0294*/ 	.short	0x0100
        /*0296*/ 	.byte	0x05
	.zero		1


	//   ....[25]....
        /*0298*/ 	.word	0x00000760
        /*029c*/ 	.word	0x000000ff
        /*02a0*/ 	.word	0x00000100
        /*02a4*/ 	.short	0x0100
        /*02a6*/ 	.byte	0x05
	.zero		1


	//   ....[26]....
        /*02a8*/ 	.word	0x00000770
        /*02ac*/ 	.word	0x000000ff
        /*02b0*/ 	.word	0x00000068
        /*02b4*/ 	.short	0x0100
        /*02b6*/ 	.byte	0x05
	.zero		1


	//   ....[27]....
        /*02b8*/ 	.word	0x00000780
        /*02bc*/ 	.word	0x000000ff
        /*02c0*/ 	.word	0x00000108
        /*02c4*/ 	.short	0x0100
        /*02c6*/ 	.byte	0x05
	.zero		1


	//   ....[28]....
        /*02c8*/ 	.word	0x00000790
        /*02cc*/ 	.word	0x000000ff
        /*02d0*/ 	.word	0x00000070
        /*02d4*/ 	.short	0x0100
        /*02d6*/ 	.byte	0x05
	.zero		1


	//   ....[29]....
        /*02d8*/ 	.word	0x000007a0
        /*02dc*/ 	.word	0x000000ff
        /*02e0*/ 	.word	0x00000110
        /*02e4*/ 	.short	0x0100
        /*02e6*/ 	.byte	0x05
	.zero		1


	//   ....[30]....
        /*02e8*/ 	.word	0x000007b0
        /*02ec*/ 	.word	0x000000ff
        /*02f0*/ 	.word	0x00000078
        /*02f4*/ 	.short	0x0100
        /*02f6*/ 	.byte	0x05
	.zero		1


	//   ....[31]....
        /*02f8*/ 	.word	0x000007c0
        /*02fc*/ 	.word	0x000000ff
        /*0300*/ 	.word	0x00000118
        /*0304*/ 	.short	0x0100
        /*0306*/ 	.byte	0x05
	.zero		1


	//   ....[32]....
        /*0308*/ 	.word	0x000007d0
        /*030c*/ 	.word	0x000000ff
        /*0310*/ 	.word	0x00000080
        /*0314*/ 	.short	0x0100
        /*0316*/ 	.byte	0x05
	.zero		1


	//   ....[33]....
        /*0318*/ 	.word	0x000007e0
        /*031c*/ 	.word	0x000000ff
        /*0320*/ 	.word	0x00000120
        /*0324*/ 	.short	0x0100
        /*0326*/ 	.byte	0x05
	.zero		1


	//   ....[34]....
        /*0328*/ 	.word	0x000007f0
        /*032c*/ 	.word	0x000000ff
        /*0330*/ 	.word	0x00000088
        /*0334*/ 	.short	0x0100
        /*0336*/ 	.byte	0x05
	.zero		1


	//   ....[35]....
        /*0338*/ 	.word	0x00000800
        /*033c*/ 	.word	0x000000ff
        /*0340*/ 	.word	0x00000128
        /*0344*/ 	.short	0x0100
        /*0346*/ 	.byte	0x05
	.zero		1


	//   ....[36]....
        /*0348*/ 	.word	0x00000810
        /*034c*/ 	.word	0x000000ff
        /*0350*/ 	.word	0x00000090
        /*0354*/ 	.short	0x0100
        /*0356*/ 	.byte	0x05
	.zero		1


	//   ....[37]....
        /*0358*/ 	.word	0x00000820
        /*035c*/ 	.word	0x000000ff
        /*0360*/ 	.word	0x00000130
        /*0364*/ 	.short	0x0100
        /*0366*/ 	.byte	0x05
	.zero		1


	//   ....[38]....
        /*0368*/ 	.word	0x00000830
        /*036c*/ 	.word	0x000000ff
        /*0370*/ 	.word	0x00000098
        /*0374*/ 	.short	0x0100
        /*0376*/ 	.byte	0x05
	.zero		1


	//   ....[39]....
        /*0378*/ 	.word	0x00000840
        /*037c*/ 	.word	0x000000ff
        /*0380*/ 	.word	0x00000138
        /*0384*/ 	.short	0x0100
        /*0386*/ 	.byte	0x05
	.zero		1


	//   ....[40]....
        /*0388*/ 	.word	0x00000980
        /*038c*/ 	.word	0x000000ff
        /*0390*/ 	.word	0x00000140
        /*0394*/ 	.short	0x0100
        /*0396*/ 	.byte	0x07
	.zero		1


	//   ....[41]....
        /*0398*/ 	.word	0x00000990
        /*039c*/ 	.word	0x000000ff
        /*03a0*/ 	.word	0x00000160
        /*03a4*/ 	.short	0x0100
        /*03a6*/ 	.byte	0x07
	.zero		1


	//   ....[42]....
        /*03a8*/ 	.word	0x000009a0
        /*03ac*/ 	.word	0x000000ff
        /*03b0*/ 	.word	0x00000148
        /*03b4*/ 	.short	0x0100
        /*03b6*/ 	.byte	0x07
	.zero		1


	//   ....[43]....
        /*03b8*/ 	.word	0x000009b0
        /*03bc*/ 	.word	0x000000ff
        /*03c0*/ 	.word	0x00000168
        /*03c4*/ 	.short	0x0100
        /*03c6*/ 	.byte	0x07
	.zero		1


	//   ....[44]....
        /*03c8*/ 	.word	0x000009c0
        /*03cc*/ 	.word	0x000000ff
        /*03d0*/ 	.word	0x00000150
        /*03d4*/ 	.short	0x0100
        /*03d6*/ 	.byte	0x07
	.zero		1


	//   ....[45]....
        /*03d8*/ 	.word	0x000009d0
        /*03dc*/ 	.word	0x000000ff
        /*03e0*/ 	.word	0x00000170
        /*03e4*/ 	.short	0x0100
        /*03e6*/ 	.byte	0x07
	.zero		1


	//   ....[46]....
        /*03e8*/ 	.word	0x000009e0
        /*03ec*/ 	.word	0x000000ff
        /*03f0*/ 	.word	0x00000158
        /*03f4*/ 	.short	0x0100
        /*03f6*/ 	.byte	0x07
	.zero		1


	//   ....[47]....
        /*03f8*/ 	.word	0x000009f0
        /*03fc*/ 	.word	0x000000ff
        /*0400*/ 	.word	0x00000178
        /*0404*/ 	.short	0x0100
        /*0406*/ 	.byte	0x07
	.zero		1


	//   ....[48]....
        /*0408*/ 	.word	0x00000ae0
        /*040c*/ 	.word	0x000000ff
        /*0410*/ 	.word	0x00000180
        /*0414*/ 	.short	0x0100
        /*0416*/ 	.byte	0x05
	.zero		1


	//   ....[49]....
        /*0418*/ 	.word	0x00000af0
        /*041c*/ 	.word	0x000000ff
        /*0420*/ 	.word	0x00000188
        /*0424*/ 	.short	0x0100
        /*0426*/ 	.byte	0x05
	.zero		1


	//   ....[50]....
        /*0428*/ 	.word	0x00000c30
        /*042c*/ 	.word	0x000000ff
        /*0430*/ 	.word	0x00000190
        /*0434*/ 	.short	0x0100
        /*0436*/ 	.byte	0x05
	.zero		1


	//   ....[51]....
        /*0438*/ 	.word	0x00000c40
        /*043c*/ 	.word	0x000000ff
        /*0440*/ 	.word	0x000001a0
        /*0444*/ 	.short	0x0100
        /*0446*/ 	.byte	0x05
	.zero		1


	//   ....[52]....
        /*0448*/ 	.word	0x00000c50
        /*044c*/ 	.word	0x000000ff
        /*0450*/ 	.word	0x00000198
        /*0454*/ 	.short	0x0100
        /*0456*/ 	.byte	0x05
	.zero		1


	//   ....[53]....
        /*0458*/ 	.word	0x00000c60
        /*045c*/ 	.word	0x000000ff
        /*0460*/ 	.word	0x000001a8
        /*0464*/ 	.short	0x0100
        /*0466*/ 	.byte	0x05
	.zero		1


	//   ....[54]....
        /*0468*/ 	.word	0x00000d90
        /*046c*/ 	.word	0x000000ff
        /*0470*/ 	.word	0x000001b0
        /*0474*/ 	.short	0x0100
        /*0476*/ 	.byte	0x07
	.zero		1


	//   ....[55]....
        /*0478*/ 	.word	0x00000da0
        /*047c*/ 	.word	0x000000ff
        /*0480*/ 	.word	0x000001d0
        /*0484*/ 	.short	0x0100
        /*0486*/ 	.byte	0x07
	.zero		1


	//   ....[56]....
        /*0488*/ 	.word	0x00000db0
        /*048c*/ 	.word	0x000000ff
        /*0490*/ 	.word	0x000001b8
        /*0494*/ 	.short	0x0100
        /*0496*/ 	.byte	0x07
	.zero		1


	//   ....[57]....
        /*0498*/ 	.word	0x00000dc0
        /*049c*/ 	.word	0x000000ff
        /*04a0*/ 	.word	0x000001d8
        /*04a4*/ 	.short	0x0100
        /*04a6*/ 	.byte	0x07
	.zero		1


	//   ....[58]....
        /*04a8*/ 	.word	0x00000dd0
        /*04ac*/ 	.word	0x000000ff
        /*04b0*/ 	.word	0x000001c0
        /*04b4*/ 	.short	0x0100
        /*04b6*/ 	.byte	0x07
	.zero		1


	//   ....[59]....
        /*04b8*/ 	.word	0x00000de0
        /*04bc*/ 	.word	0x000000ff
        /*04c0*/ 	.word	0x000001e0
        /*04c4*/ 	.short	0x0100
        /*04c6*/ 	.byte	0x07
	.zero		1


	//   ....[60]....
        /*04c8*/ 	.word	0x00000df0
        /*04cc*/ 	.word	0x000000ff
        /*04d0*/ 	.word	0x000001c8
        /*04d4*/ 	.short	0x0100
        /*04d6*/ 	.byte	0x07
	.zero		1


	//   ....[61]....
        /*04d8*/ 	.word	0x00000e00
        /*04dc*/ 	.word	0x000000ff
        /*04e0*/ 	.word	0x000001e8
        /*04e4*/ 	.short	0x0100
        /*04e6*/ 	.byte	0x07
	.zero		1


	//   ....[62]....
        /*04e8*/ 	.word	0x00000ef0
        /*04ec*/ 	.word	0x000000ff
        /*04f0*/ 	.word	0x000001f0
        /*04f4*/ 	.short	0x0100
        /*04f6*/ 	.byte	0x05
	.zero		1


	//   ....[63]....
        /*04f8*/ 	.word	0x00000f00
        /*04fc*/ 	.word	0x000000ff
        /*0500*/ 	.word	0x00000200
        /*0504*/ 	.short	0x0100
        /*0506*/ 	.byte	0x05
	.zero		1


	//   ....[64]....
        /*0508*/ 	.word	0x00000f10
        /*050c*/ 	.word	0x000000ff
        /*0510*/ 	.word	0x000001f8
        /*0514*/ 	.short	0x0100
        /*0516*/ 	.byte	0x05
	.zero		1


	//   ....[65]....
        /*0518*/ 	.word	0x00000f20
        /*051c*/ 	.word	0x000000ff
        /*0520*/ 	.word	0x00000208
        /*0524*/ 	.short	0x0100
        /*0526*/ 	.byte	0x05
	.zero		1


	//   ....[66]....
        /*0528*/ 	.word	0x000017f0
        /*052c*/ 	.word	0x00000002
        /*0530*/ 	.word	0x00000200
        /*0534*/ 	.short	0x010a
        /*0536*/ 	.byte	0xff
	.zero		1


	//   ....[67]....
        /*0538*/ 	.word	0x00001820
        /*053c*/ 	.word	0x00000002
        /*0540*/ 	.word	0x000001f0
        /*0544*/ 	.short	0x0101
        /*0546*/ 	.byte	0xff
	.zero		1


	//   ....[68]....
        /*0548*/ 	.word	0x000018f0
        /*054c*/ 	.word	0x000000ff
        /*0550*/ 	.word	0x000000a0
        /*0554*/ 	.short	0x010a
        /*0556*/ 	.byte	0x08
	.zero		1


	//   ....[69]....
        /*0558*/ 	.word	0x00001990
        /*055c*/ 	.word	0x000000ff
        /*0560*/ 	.word	0x000000a0
        /*0564*/ 	.short	0x010a
        /*0566*/ 	.byte	0x21
	.zero		1


	//   ....[70]....
        /*0568*/ 	.word	0x00001ae0
        /*056c*/ 	.word	0x000000ff
        /*0570*/ 	.word	0x000000a0
        /*0574*/ 	.short	0x010a
        /*0576*/ 	.byte	0x08
	.zero		1


	//   ....[71]....
        /*0578*/ 	.word	0x00001bf0
        /*057c*/ 	.word	0x000000ff
        /*0580*/ 	.word	0x00000188
        /*0584*/ 	.short	0x0101
        /*0586*/ 	.byte	0x04
	.zero		1


	//   ....[72]....
        /*0588*/ 	.word	0x00001c10
        /*058c*/ 	.word	0x000000ff
        /*0590*/ 	.word	0x000000a0
        /*0594*/ 	.short	0x010a
        /*0596*/ 	.byte	0x08
	.zero		1


	//   ....[73]....
        /*0598*/ 	.word	0x00001c90
        /*059c*/ 	.word	0x000000ff
        /*05a0*/ 	.word	0x000000a0
        /*05a4*/ 	.short	0x010a
        /*05a6*/ 	.byte	0x11
	.zero		1


	//   ....[74]....
        /*05a8*/ 	.word	0x00001de0
        /*05ac*/ 	.word	0x000000ff
        /*05b0*/ 	.word	0x000000a0
        /*05b4*/ 	.short	0x010a
        /*05b6*/ 	.byte	0x08
	.zero		1


	//   ....[75]....
        /*05b8*/ 	.word	0x00001f20
        /*05bc*/ 	.word	0x00000002
        /*05c0*/ 	.word	0x00000190
        /*05c4*/ 	.short	0x010a
        /*05c6*/ 	.byte	0xff
	.zero		1


	//   ....[76]....
        /*05c8*/ 	.word	0x00001fe0
        /*05cc*/ 	.word	0x00000002
        /*05d0*/ 	.word	0x00000000
        /*05d4*/ 	.short	0x0101
        /*05d6*/ 	.byte	0xff
	.zero		1


	//   ....[77]....
        /*05d8*/ 	.word	0x00002540
        /*05dc*/ 	.word	0x000000ff
        /*05e0*/ 	.word	0x00000000
        /*05e4*/ 	.short	0x010a
        /*05e6*/ 	.byte	0x05
	.zero		1


	//   ....[78]....
        /*05e8*/ 	.word	0x000025d0
        /*05ec*/ 	.word	0x000000ff
        /*05f0*/ 	.word	0x00000000
        /*05f4*/ 	.short	0x010a
        /*05f6*/ 	.byte	0x05
	.zero		1


	//   ....[79]....
        /*05f8*/ 	.word	0x00002660
        /*05fc*/ 	.word	0x000000ff
        /*0600*/ 	.word	0x00000000
        /*0604*/ 	.short	0x010a
        /*0606*/ 	.byte	0x05
	.zero		1


	//   ....[80]....
        /*0608*/ 	.word	0x000026f0
        /*060c*/ 	.word	0x000000ff
        /*0610*/ 	.word	0x00000000
        /*0614*/ 	.short	0x010a
        /*0616*/ 	.byte	0x05
	.zero		1


	//   ....[81]....
        /*0618*/ 	.word	0x00002780
        /*061c*/ 	.word	0x000000ff
        /*0620*/ 	.word	0x00000000
        /*0624*/ 	.short	0x010a
        /*0626*/ 	.byte	0x05
	.zero		1


	//   ....[82]....
        /*0628*/ 	.word	0x00002810
        /*062c*/ 	.word	0x000000ff
        /*0630*/ 	.word	0x00000000
        /*0634*/ 	.short	0x010a
        /*0636*/ 	.byte	0x05
	.zero		1


	//   ....[83]....
        /*0638*/ 	.word	0x000028a0
        /*063c*/ 	.word	0x000000ff
        /*0640*/ 	.word	0x00000000
        /*0644*/ 	.short	0x010a
        /*0646*/ 	.byte	0x05
	.zero		1


	//   ....[84]....
        /*0648*/ 	.word	0x00002930
        /*064c*/ 	.word	0x000000ff
        /*0650*/ 	.word	0x00000000
        /*0654*/ 	.short	0x010a
        /*0656*/ 	.byte	0x05
	.zero		1


	//   ....[85]....
        /*0658*/ 	.word	0x000029c0
        /*065c*/ 	.word	0x000000ff
        /*0660*/ 	.word	0x00000000
        /*0664*/ 	.short	0x010a
        /*0666*/ 	.byte	0x05
	.zero		1


	//   ....[86]....
        /*0668*/ 	.word	0x00002a50
        /*066c*/ 	.word	0x000000ff
        /*0670*/ 	.word	0x00000000
        /*0674*/ 	.short	0x010a
        /*0676*/ 	.byte	0x05
	.zero		1


	//   ....[87]....
        /*0678*/ 	.word	0x00002ae0
        /*067c*/ 	.word	0x000000ff
        /*0680*/ 	.word	0x00000000
        /*0684*/ 	.short	0x010a
        /*0686*/ 	.byte	0x05
	.zero		1


	//   ....[88]....
        /*0688*/ 	.word	0x00002b70
        /*068c*/ 	.word	0x000000ff
        /*0690*/ 	.word	0x00000000
        /*0694*/ 	.short	0x010a
        /*0696*/ 	.byte	0x05
	.zero		1


	//   ....[89]....
        /*0698*/ 	.word	0x00002c00
        /*069c*/ 	.word	0x000000ff
        /*06a0*/ 	.word	0x00000000
        /*06a4*/ 	.short	0x010a
        /*06a6*/ 	.byte	0x05
	.zero		1


	//   ....[90]....
        /*06a8*/ 	.word	0x00002c90
        /*06ac*/ 	.word	0x000000ff
        /*06b0*/ 	.word	0x00000000
        /*06b4*/ 	.short	0x010a
        /*06b6*/ 	.byte	0x05
	.zero		1


	//   ....[91]....
        /*06b8*/ 	.word	0x00002d20
        /*06bc*/ 	.word	0x000000ff
        /*06c0*/ 	.word	0x00000000
        /*06c4*/ 	.short	0x010a
        /*06c6*/ 	.byte	0x05
	.zero		1


	//   ....[92]....
        /*06c8*/ 	.word	0x00002db0
        /*06cc*/ 	.word	0x000000ff
        /*06d0*/ 	.word	0x00000000
        /*06d4*/ 	.short	0x010a
        /*06d6*/ 	.byte	0x05
	.zero		1


	//   ....[93]....
        /*06d8*/ 	.word	0x00002e40
        /*06dc*/ 	.word	0x000000ff
        /*06e0*/ 	.word	0x00000000
        /*06e4*/ 	.short	0x010a
        /*06e6*/ 	.byte	0x05
	.zero		1


	//   ....[94]....
        /*06e8*/ 	.word	0x00002ed0
        /*06ec*/ 	.word	0x000000ff
        /*06f0*/ 	.word	0x00000000
        /*06f4*/ 	.short	0x010a
        /*06f6*/ 	.byte	0x05
	.zero		1


	//   ....[95]....
        /*06f8*/ 	.word	0x00002f60
        /*06fc*/ 	.word	0x000000ff
        /*0700*/ 	.word	0x00000000
        /*0704*/ 	.short	0x010a
        /*0706*/ 	.byte	0x05
	.zero		1


	//   ....[96]....
        /*0708*/ 	.word	0x00003000
        /*070c*/ 	.word	0x00000000
        /*0710*/ 	.word	0x00000000
        /*0714*/ 	.short	0x010a
        /*0716*/ 	.byte	0xff
	.zero		1


	//   ....[97]....
        /*0718*/ 	.word	0x00003120
        /*071c*/ 	.word	0x00000000
        /*0720*/ 	.word	0x000001f0
        /*0724*/ 	.short	0x010a
        /*0726*/ 	.byte	0xff
	.zero		1


	//   ....[98]....
        /*0728*/ 	.word	0x00003190
        /*072c*/ 	.word	0x00000000
        /*0730*/ 	.word	0x00000000
        /*0734*/ 	.short	0x0101
        /*0736*/ 	.byte	0xff
	.zero		1


	//   ....[99]....
        /*0738*/ 	.word	0x000031b0
        /*073c*/ 	.word	0x000000ff
        /*0740*/ 	.word	0x000001a0
        /*0744*/ 	.short	0x010a
        /*0746*/ 	.byte	0x05
	.zero		1


	//   ....[100]....
        /*0748*/ 	.word	0x000032d0
        /*074c*/ 	.word	0x00000000
        /*0750*/ 	.word	0x00000190
        /*0754*/ 	.short	0x010a
        /*0756*/ 	.byte	0xff
	.zero		1


	//   ....[101]....
        /*0758*/ 	.word	0x000033d0
        /*075c*/ 	.word	0x00000000
        /*0760*/ 	.word	0x00000000
        /*0764*/ 	.short	0x0101
        /*0766*/ 	.byte	0xff
	.zero		1


	//   ....[102]....
        /*0768*/ 	.word	0x00003460
        /*076c*/ 	.word	0x000000ff
        /*0770*/ 	.word	0x000001a0
        /*0774*/ 	.short	0x0106
        /*0776*/ 	.byte	0x05
	.zero		1


	//   ....[103]....
        /*0778*/ 	.word	0x00003480
        /*077c*/ 	.word	0x000000ff
        /*0780*/ 	.word	0x000001a0
        /*0784*/ 	.short	0x010a
        /*0786*/ 	.byte	0x05
	.zero		1


	//   ....[104]....
        /*0788*/ 	.word	0x00003510
        /*078c*/ 	.word	0x000000ff
        /*0790*/ 	.word	0x000001a0
        /*0794*/ 	.short	0x0106
        /*0796*/ 	.byte	0x04
	.zero		1


	//   ....[105]....
        /*0798*/ 	.word	0x00003550
        /*079c*/ 	.word	0x00000000
        /*07a0*/ 	.word	0x000001a0
        /*07a4*/ 	.short	0x010a
        /*07a6*/ 	.byte	0xff
	.zero		1


	//   ....[106]....
        /*07a8*/ 	.word	0x00003a30
        /*07ac*/ 	.word	0x00000000
        /*07b0*/ 	.word	0x00000190
        /*07b4*/ 	.short	0x010a
        /*07b6*/ 	.byte	0xff
	.zero		1


	//   ....[107]....
        /*07b8*/ 	.word	0x00003b30
        /*07bc*/ 	.word	0x00000003
        /*07c0*/ 	.word	0x00000000
        /*07c4*/ 	.short	0x0101
        /*07c6*/ 	.byte	0xff
	.zero		1


	//   ....[108]....
        /*07c8*/ 	.word	0x00003b40
        /*07cc*/ 	.word	0x000000ff
        /*07d0*/ 	.word	0x00000000
        /*07d4*/ 	.short	0x010a
        /*07d6*/ 	.byte	0x04
	.zero		1


	//   ....[109]....
        /*07d8*/ 	.word	0x00003b60
        /*07dc*/ 	.word	0x000000ff
        /*07e0*/ 	.word	0x000001d0
        /*07e4*/ 	.short	0x010a
        /*07e6*/ 	.byte	0x09
	.zero		1


	//   ....[110]....
        /*07e8*/ 	.word	0x00003ca0
        /*07ec*/ 	.word	0x000000ff
        /*07f0*/ 	.word	0x00000000
        /*07f4*/ 	.short	0x010a
        /*07f6*/ 	.byte	0x07
	.zero		1


	//   ....[111]....
        /*07f8*/ 	.word	0x00003dd0
        /*07fc*/ 	.word	0x000000ff
        /*0800*/ 	.word	0x00000000
        /*0804*/ 	.short	0x010a
        /*0806*/ 	.byte	0x04
	.zero		1


	//   ....[112]....
        /*0808*/ 	.word	0x00003f80
        /*080c*/ 	.word	0x000000ff
        /*0810*/ 	.word	0x00000000
        /*0814*/ 	.short	0x010a
        /*0816*/ 	.byte	0x05
	.zero		1


	//   ....[113]....
        /*0818*/ 	.word	0x00004010
        /*081c*/ 	.word	0x000000ff
        /*0820*/ 	.word	0x00000000
        /*0824*/ 	.short	0x010a
        /*0826*/ 	.byte	0x05
	.zero		1


	//   ....[114]....
        /*0828*/ 	.word	0x000040a0
        /*082c*/ 	.word	0x000000ff
        /*0830*/ 	.word	0x00000000
        /*0834*/ 	.short	0x010a
        /*0836*/ 	.byte	0x05
	.zero		1


	//   ....[115]....
        /*0838*/ 	.word	0x00004130
        /*083c*/ 	.word	0x000000ff
        /*0840*/ 	.word	0x00000000
        /*0844*/ 	.short	0x010a
        /*0846*/ 	.byte	0x07
	.zero		1


	//   ....[116]....
        /*0848*/ 	.word	0x000045b0
        /*084c*/ 	.word	0x00000000
        /*0850*/ 	.word	0x00000190
        /*0854*/ 	.short	0x010a
        /*0856*/ 	.byte	0xff
	.zero		1


	//   ....[117]....
        /*0858*/ 	.word	0x00004670
        /*085c*/ 	.word	0x00000000
        /*0860*/ 	.word	0x00000000
        /*0864*/ 	.short	0x0101
        /*0866*/ 	.byte	0xff
	.zero		1


	//   ....[118]....
        /*0868*/ 	.word	0x00004990
        /*086c*/ 	.word	0x000000ff
        /*0870*/ 	.word	0x00000188
        /*0874*/ 	.short	0x010a
        /*0876*/ 	.byte	0x07
	.zero		1


	//   ....[119]....
        /*0878*/ 	.word	0x00004b80
        /*087c*/ 	.word	0x000000ff
        /*0880*/ 	.word	0x00000160
        /*0884*/ 	.short	0x010a
        /*0886*/ 	.byte	0x07
	.zero		1


	//   ....[120]....
        /*0888*/ 	.word	0x00004cf0
        /*088c*/ 	.word	0x000000ff
        /*0890*/ 	.word	0x00000140
        /*0894*/ 	.short	0x010b
        /*0896*/ 	.byte	0x07
	.zero		1


	//   ....[121]....
        /*0898*/ 	.word	0x00004d00
        /*089c*/ 	.word	0x000000ff
        /*08a0*/ 	.word	0x00000000
        /*08a4*/ 	.short	0x0101
        /*08a6*/ 	.byte	0x08
	.zero		1


	//   ....[122]....
        /*08a8*/ 	.word	0x00004d10
        /*08ac*/ 	.word	0x000000ff
        /*08b0*/ 	.word	0x00000168
        /*08b4*/ 	.short	0x010a
        /*08b6*/ 	.byte	0x07
	.zero		1


	//   ....[123]....
        /*08b8*/ 	.word	0x00004e60
        /*08bc*/ 	.word	0x000000ff
        /*08c0*/ 	.word	0x00000148
        /*08c4*/ 	.short	0x010b
        /*08c6*/ 	.byte	0x07
	.zero		1


	//   ....[124]....
        /*08c8*/ 	.word	0x00004e70
        /*08cc*/ 	.word	0x000000ff
        /*08d0*/ 	.word	0x00000000
        /*08d4*/ 	.short	0x0101
        /*08d6*/ 	.byte	0x08
	.zero		1


	//   ....[125]....
        /*08d8*/ 	.word	0x00004e80
        /*08dc*/ 	.word	0x000000ff
        /*08e0*/ 	.word	0x00000170
        /*08e4*/ 	.short	0x010a
        /*08e6*/ 	.byte	0x07
	.zero		1


	//   ....[126]....
        /*08e8*/ 	.word	0x00005000
        /*08ec*/ 	.word	0x000000ff
        /*08f0*/ 	.word	0x00000150
        /*08f4*/ 	.short	0x010b
        /*08f6*/ 	.byte	0x07
	.zero		1


	//   ....[127]....
        /*08f8*/ 	.word	0x00005040
        /*08fc*/ 	.word	0x000000ff
        /*0900*/ 	.word	0x00000000
        /*0904*/ 	.short	0x0101
        /*0906*/ 	.byte	0x08
	.zero		1


	//   ....[128]....
        /*0908*/ 	.word	0x00005080
        /*090c*/ 	.word	0x000000ff
        /*0910*/ 	.word	0x00000178
        /*0914*/ 	.short	0x010a
        /*0916*/ 	.byte	0x07
	.zero		1


	//   ....[129]....
        /*0918*/ 	.word	0x000052c0
        /*091c*/ 	.word	0x000000ff
        /*0920*/ 	.word	0x00000158
        /*0924*/ 	.short	0x010b
        /*0926*/ 	.byte	0x07
	.zero		1


	//   ....[130]....
        /*0928*/ 	.word	0x000052e0
        /*092c*/ 	.word	0x000000ff
        /*0930*/ 	.word	0x00000000
        /*0934*/ 	.short	0x0101
        /*0936*/ 	.byte	0x0d
	.zero		1


	//   ....[131]....
        /*0938*/ 	.word	0x00005310
        /*093c*/ 	.word	0x000000ff
        /*0940*/ 	.word	0x00000160
        /*0944*/ 	.short	0x010a
        /*0946*/ 	.byte	0x07
	.zero		1


	//   ....[132]....
        /*0948*/ 	.word	0x00005330
        /*094c*/ 	.word	0x000000ff
        /*0950*/ 	.word	0x00000168
        /*0954*/ 	.short	0x010a
        /*0956*/ 	.byte	0x07
	.zero		1


	//   ....[133]....
        /*0958*/ 	.word	0x00005350
        /*095c*/ 	.word	0x000000ff
        /*0960*/ 	.word	0x00000170
        /*0964*/ 	.short	0x010a
        /*0966*/ 	.byte	0x07
	.zero		1


	//   ....[134]....
        /*0968*/ 	.word	0x00005390
        /*096c*/ 	.word	0x00000000
        /*0970*/ 	.word	0x00000178
        /*0974*/ 	.short	0x010a
        /*0976*/ 	.byte	0xff
	.zero		1


	//   ....[135]....
        /*0978*/ 	.word	0x000056d0
        /*097c*/ 	.word	0x00000000
        /*0980*/ 	.word	0x00000190
        /*0984*/ 	.short	0x010a
        /*0986*/ 	.byte	0xff
	.zero		1


	//   ....[136]....
        /*0988*/ 	.word	0x000057e0
        /*098c*/ 	.word	0x00000000
        /*0990*/ 	.word	0x00000000
        /*0994*/ 	.short	0x0101
        /*0996*/ 	.byte	0xff
	.zero		1


	//   ....[137]....
        /*0998*/ 	.word	0x00006200
        /*099c*/ 	.word	0x00000002
        /*09a0*/ 	.word	0x00000140
        /*09a4*/ 	.short	0x010a
        /*09a6*/ 	.byte	0xff
	.zero		1


	//   ....[138]....
        /*09a8*/ 	.word	0x00006240
        /*09ac*/ 	.word	0x00000071
        /*09b0*/ 	.word	0x000001b0
        /*09b4*/ 	.short	0x010a
        /*09b6*/ 	.byte	0xff
	.zero		1


	//   ....[139]....
        /*09b8*/ 	.word	0x00006380
        /*09bc*/ 	.word	0x00000002
        /*09c0*/ 	.word	0x00000140
        /*09c4*/ 	.short	0x010a
        /*09c6*/ 	.byte	0xff
	.zero		1


	//   ....[140]....
        /*09c8*/ 	.word	0x000064a0
        /*09cc*/ 	.word	0x00000000
        /*09d0*/ 	.word	0x00000000
        /*09d4*/ 	.short	0x0101
        /*09d6*/ 	.byte	0xff
	.zero		1


	//   ....[141]....
        /*09d8*/ 	.word	0x00006520
        /*09dc*/ 	.word	0x00000071
        /*09e0*/ 	.word	0x000001b0
        /*09e4*/ 	.short	0x010a
        /*09e6*/ 	.byte	0xff
	.zero		1


	//   ....[142]....
        /*09e8*/ 	.word	0x00007070
        /*09ec*/ 	.word	0x00000000
        /*09f0*/ 	.word	0x00000140
        /*09f4*/ 	.short	0x010a
        /*09f6*/ 	.byte	0xff
	.zero		1


	//   ....[143]....
        /*09f8*/ 	.word	0x00007130
        /*09fc*/ 	.word	0x00000000
        /*0a00*/ 	.word	0x00000140
        /*0a04*/ 	.short	0x010a
        /*0a06*/ 	.byte	0xff
	.zero		1


	//   ....[144]....
        /*0a08*/ 	.word	0x00007260
        /*0a0c*/ 	.word	0x00000000
        /*0a10*/ 	.word	0x00000000
        /*0a14*/ 	.short	0x0101
        /*0a16*/ 	.byte	0xff
	.zero		1


	//   ....[145]....
        /*0a18*/ 	.word	0x00007dd0
        /*0a1c*/ 	.word	0x00000000
        /*0a20*/ 	.word	0x00000140
        /*0a24*/ 	.short	0x010a
        /*0a26*/ 	.byte	0xff
	.zero		1


	//   ....[146]....
        /*0a28*/ 	.word	0x00007e90
        /*0a2c*/ 	.word	0x00000000
        /*0a30*/ 	.word	0x00000140
        /*0a34*/ 	.short	0x010a
        /*0a36*/ 	.byte	0xff
	.zero		1


	//   ....[147]....
        /*0a38*/ 	.word	0x00007fc0
        /*0a3c*/ 	.word	0x00000000
        /*0a40*/ 	.word	0x00000000
        /*0a44*/ 	.short	0x0101
        /*0a46*/ 	.byte	0xff
	.zero		1


	//   ....[148]....
        /*0a48*/ 	.word	0x00008b60
        /*0a4c*/ 	.word	0x00000000
        /*0a50*/ 	.word	0x00000140
        /*0a54*/ 	.short	0x010a
        /*0a56*/ 	.byte	0xff
	.zero		1


	//   ....[149]....
        /*0a58*/ 	.word	0x00008c20
        /*0a5c*/ 	.word	0x00000000
        /*0a60*/ 	.word	0x00000140
        /*0a64*/ 	.short	0x010a
        /*0a66*/ 	.byte	0xff
	.zero		1


	//   ....[150]....
        /*0a68*/ 	.word	0x00008d50
        /*0a6c*/ 	.word	0x00000000
        /*0a70*/ 	.word	0x00000000
        /*0a74*/ 	.short	0x0101
        /*0a76*/ 	.byte	0xff
	.zero		1


	//   ....[151]....
        /*0a78*/ 	.word	0x00009190
        /*0a7c*/ 	.word	0x000000ff
        /*0a80*/ 	.word	0x00000000
        /*0a84*/ 	.short	0x0101
        /*0a86*/ 	.byte	0x05
	.zero		1


	//   ....[152]....
        /*0a88*/ 	.word	0x000099d0
        /*0a8c*/ 	.word	0x00000002
        /*0a90*/ 	.word	0x00000200
        /*0a94*/ 	.short	0x010a
        /*0a96*/ 	.byte	0xff
	.zero		1


	//   ....[153]....
        /*0a98*/ 	.word	0x00009a30
        /*0a9c*/ 	.word	0x00000002
        /*0aa0*/ 	.word	0x000000a0
        /*0aa4*/ 	.short	0x010a
        /*0aa6*/ 	.byte	0xff
	.zero		1


	//   ....[154]....
        /*0aa8*/ 	.word	0x00009a90
        /*0aac*/ 	.word	0x00000002
        /*0ab0*/ 	.word	0x000000a0
        /*0ab4*/ 	.short	0x010a
        /*0ab6*/ 	.byte	0xff
	.zero		1


	//   ....[155]....
        /*0ab8*/ 	.word	0x00009ae0
        /*0abc*/ 	.word	0x00000002
        /*0ac0*/ 	.word	0x00000190
        /*0ac4*/ 	.short	0x010a
        /*0ac6*/ 	.byte	0xff
	.zero		1


	//   ....[156]....
        /*0ac8*/ 	.word	0x00009b40
        /*0acc*/ 	.word	0x00000000
        /*0ad0*/ 	.word	0x00000000
        /*0ad4*/ 	.short	0x010a
        /*0ad6*/ 	.byte	0xff
	.zero		1


	//   ....[157]....
        /*0ad8*/ 	.word	0x00009ba0
        /*0adc*/ 	.word	0x00000000
        /*0ae0*/ 	.word	0x00000000
        /*0ae4*/ 	.short	0x010a
        /*0ae6*/ 	.byte	0xff
	.zero		1


	//   ....[158]....
        /*0ae8*/ 	.word	0x00009c00
        /*0aec*/ 	.word	0x00000000
        /*0af0*/ 	.word	0x00000000
        /*0af4*/ 	.short	0x010a
        /*0af6*/ 	.byte	0xff
	.zero		1


	//   ....[159]....
        /*0af8*/ 	.word	0x00009c60
        /*0afc*/ 	.word	0x00000000
        /*0b00*/ 	.word	0x00000000
        /*0b04*/ 	.short	0x010a
        /*0b06*/ 	.byte	0xff
	.zero		1


	//   ....[160]....
        /*0b08*/ 	.word	0x00009cc0
        /*0b0c*/ 	.word	0x00000000
        /*0b10*/ 	.word	0x00000000
        /*0b14*/ 	.short	0x010a
        /*0b16*/ 	.byte	0xff
	.zero		1


	//   ....[161]....
        /*0b18*/ 	.word	0x00009d20
        /*0b1c*/ 	.word	0x00000000
        /*0b20*/ 	.word	0x00000000
        /*0b24*/ 	.short	0x010a
        /*0b26*/ 	.byte	0xff
	.zero		1


	//   ....[162]....
        /*0b28*/ 	.word	0x00009d80
        /*0b2c*/ 	.word	0x00000000
        /*0b30*/ 	.word	0x00000000
        /*0b34*/ 	.short	0x010a
        /*0b36*/ 	.byte	0xff
	.zero		1


	//   ....[163]....
        /*0b38*/ 	.word	0x00009de0
        /*0b3c*/ 	.word	0x00000000
        /*0b40*/ 	.word	0x00000000
        /*0b44*/ 	.short	0x010a
        /*0b46*/ 	.byte	0xff
	.zero		1


	//   ....[164]....
        /*0b48*/ 	.word	0x00009e40
        /*0b4c*/ 	.word	0x00000000
        /*0b50*/ 	.word	0x00000000
        /*0b54*/ 	.short	0x010a
        /*0b56*/ 	.byte	0xff
	.zero		1


	//   ....[165]....
        /*0b58*/ 	.word	0x00009ea0
        /*0b5c*/ 	.word	0x00000000
        /*0b60*/ 	.word	0x00000000
        /*0b64*/ 	.short	0x010a
        /*0b66*/ 	.byte	0xff
	.zero		1


	//   ....[166]....
        /*0b68*/ 	.word	0x00009f00
        /*0b6c*/ 	.word	0x00000000
        /*0b70*/ 	.word	0x00000000
        /*0b74*/ 	.short	0x010a
        /*0b76*/ 	.byte	0xff
	.zero		1


	//   ....[167]....
        /*0b78*/ 	.word	0x00009f60
        /*0b7c*/ 	.word	0x00000000
        /*0b80*/ 	.word	0x00000000
        /*0b84*/ 	.short	0x010a
        /*0b86*/ 	.byte	0xff
	.zero		1


	//   ....[168]....
        /*0b88*/ 	.word	0x00009fc0
        /*0b8c*/ 	.word	0x00000000
        /*0b90*/ 	.word	0x00000000
        /*0b94*/ 	.short	0x010a
        /*0b96*/ 	.byte	0xff
	.zero		1


	//   ....[169]....
        /*0b98*/ 	.word	0x0000a020
        /*0b9c*/ 	.word	0x00000000
        /*0ba0*/ 	.word	0x00000000
        /*0ba4*/ 	.short	0x010a
        /*0ba6*/ 	.byte	0xff
	.zero		1


	//   ....[170]....
        /*0ba8*/ 	.word	0x0000a080
        /*0bac*/ 	.word	0x00000000
        /*0bb0*/ 	.word	0x00000000
        /*0bb4*/ 	.short	0x010a
        /*0bb6*/ 	.byte	0xff
	.zero		1


	//   ....[171]....
        /*0bb8*/ 	.word	0x0000a0e0
        /*0bbc*/ 	.word	0x00000000
        /*0bc0*/ 	.word	0x00000000
        /*0bc4*/ 	.short	0x010a
        /*0bc6*/ 	.byte	0xff
	.zero		1


	//   ....[172]....
        /*0bc8*/ 	.word	0x0000a140
        /*0bcc*/ 	.word	0x00000000
        /*0bd0*/ 	.word	0x00000000
        /*0bd4*/ 	.short	0x010a
        /*0bd6*/ 	.byte	0xff
	.zero		1


	//   ....[173]....
        /*0bd8*/ 	.word	0x0000a1a0
        /*0bdc*/ 	.word	0x00000000
        /*0be0*/ 	.word	0x00000000
        /*0be4*/ 	.short	0x010a
        /*0be6*/ 	.byte	0xff
	.zero		1


	//   ....[174]....
        /*0be8*/ 	.word	0x0000a200
        /*0bec*/ 	.word	0x00000000
        /*0bf0*/ 	.word	0x00000000
        /*0bf4*/ 	.short	0x010a
        /*0bf6*/ 	.byte	0xff
	.zero		1


	//   ....[175]....
        /*0bf8*/ 	.word	0x0000a250
        /*0bfc*/ 	.word	0x00000000
        /*0c00*/ 	.word	0x000001f0
        /*0c04*/ 	.short	0x010a
        /*0c06*/ 	.byte	0xff
	.zero		1


	//   ....[176]....
        /*0c08*/ 	.word	0x0000a2b0
        /*0c0c*/ 	.word	0x00000000
        /*0c10*/ 	.word	0x000001a0
        /*0c14*/ 	.short	0x010a
        /*0c16*/ 	.byte	0xff
	.zero		1


	//   ....[177]....
        /*0c18*/ 	.word	0x0000a300
        /*0c1c*/ 	.word	0x00000000
        /*0c20*/ 	.word	0x00000190
        /*0c24*/ 	.short	0x010a
        /*0c26*/ 	.byte	0xff
	.zero		1


	//   ....[178]....
        /*0c28*/ 	.word	0x0000a360
        /*0c2c*/ 	.word	0x00000000
        /*0c30*/ 	.word	0x000001a0
        /*0c34*/ 	.short	0x010a
        /*0c36*/ 	.byte	0xff
	.zero		1


	//   ....[179]....
        /*0c38*/ 	.word	0x0000a3b0
        /*0c3c*/ 	.word	0x00000000
        /*0c40*/ 	.word	0x00000190
        /*0c44*/ 	.short	0x010a
        /*0c46*/ 	.byte	0xff
	.zero		1


	//   ....[180]....
        /*0c48*/ 	.word	0x0000a410
        /*0c4c*/ 	.word	0x00000002
        /*0c50*/ 	.word	0x000001d0
        /*0c54*/ 	.short	0x010a
        /*0c56*/ 	.byte	0xff
	.zero		1


	//   ....[181]....
        /*0c58*/ 	.word	0x0000a470
        /*0c5c*/ 	.word	0x00000000
        /*0c60*/ 	.word	0x00000000
        /*0c64*/ 	.short	0x010a
        /*0c66*/ 	.byte	0xff
	.zero		1


	//   ....[182]....
        /*0c68*/ 	.word	0x0000a4d0
        /*0c6c*/ 	.word	0x00000000
        /*0c70*/ 	.word	0x00000000
        /*0c74*/ 	.short	0x010a
        /*0c76*/ 	.byte	0xff
	.zero		1


	//   ....[183]....
        /*0c78*/ 	.word	0x0000a530
        /*0c7c*/ 	.word	0x00000000
        /*0c80*/ 	.word	0x00000000
        /*0c84*/ 	.short	0x010a
        /*0c86*/ 	.byte	0xff
	.zero		1


	//   ....[184]....
        /*0c88*/ 	.word	0x0000a590
        /*0c8c*/ 	.word	0x00000000
        /*0c90*/ 	.word	0x00000000
        /*0c94*/ 	.short	0x010a
        /*0c96*/ 	.byte	0xff
	.zero		1


	//   ....[185]....
        /*0c98*/ 	.word	0x0000a5f0
        /*0c9c*/ 	.word	0x00000000
        /*0ca0*/ 	.word	0x00000000
        /*0ca4*/ 	.short	0x010a
        /*0ca6*/ 	.byte	0xff
	.zero		1


	//   ....[186]....
        /*0ca8*/ 	.word	0x0000a640
        /*0cac*/ 	.word	0x00000000
        /*0cb0*/ 	.word	0x00000190
        /*0cb4*/ 	.short	0x010a
        /*0cb6*/ 	.byte	0xff
	.zero		1


	//   ....[187]....
        /*0cb8*/ 	.word	0x0000a6a0
        /*0cbc*/ 	.word	0x00000000
        /*0cc0*/ 	.word	0x00000188
        /*0cc4*/ 	.short	0x010a
        /*0cc6*/ 	.byte	0xff
	.zero		1


	//   ....[188]....
        /*0cc8*/ 	.word	0x0000a700
        /*0ccc*/ 	.word	0x00000000
        /*0cd0*/ 	.word	0x00000160
        /*0cd4*/ 	.short	0x010a
        /*0cd6*/ 	.byte	0xff
	.zero		1


	//   ....[189]....
        /*0cd8*/ 	.word	0x0000a760
        /*0cdc*/ 	.word	0x00000000
        /*0ce0*/ 	.word	0x00000168
        /*0ce4*/ 	.short	0x010a
        /*0ce6*/ 	.byte	0xff
	.zero		1


	//   ....[190]....
        /*0ce8*/ 	.word	0x0000a7c0
        /*0cec*/ 	.word	0x00000000
        /*0cf0*/ 	.word	0x00000170
        /*0cf4*/ 	.short	0x010a
        /*0cf6*/ 	.byte	0xff
	.zero		1


	//   ....[191]....
        /*0cf8*/ 	.word	0x0000a820
        /*0cfc*/ 	.word	0x00000000
        /*0d00*/ 	.word	0x00000178
        /*0d04*/ 	.short	0x010a
        /*0d06*/ 	.byte	0xff
	.zero		1


	//   ....[192]....
        /*0d08*/ 	.word	0x0000a880
        /*0d0c*/ 	.word	0x00000000
        /*0d10*/ 	.word	0x00000160
        /*0d14*/ 	.short	0x010a
        /*0d16*/ 	.byte	0xff
	.zero		1


	//   ....[193]....
        /*0d18*/ 	.word	0x0000a8e0
        /*0d1c*/ 	.word	0x00000000
        /*0d20*/ 	.word	0x00000168
        /*0d24*/ 	.short	0x010a
        /*0d26*/ 	.byte	0xff
	.zero		1


	//   ....[194]....
        /*0d28*/ 	.word	0x0000a940
        /*0d2c*/ 	.word	0x00000000
        /*0d30*/ 	.word	0x00000170
        /*0d34*/ 	.short	0x010a
        /*0d36*/ 	.byte	0xff
	.zero		1


	//   ....[195]....
        /*0d38*/ 	.word	0x0000a990
        /*0d3c*/ 	.word	0x00000000
        /*0d40*/ 	.word	0x00000190
        /*0d44*/ 	.short	0x010a
        /*0d46*/ 	.byte	0xff
	.zero		1


	//   ....[196]....
        /*0d48*/ 	.word	0x0000a9e0
        /*0d4c*/ 	.word	0x00000002
        /*0d50*/ 	.word	0x00000140
        /*0d54*/ 	.short	0x010a
        /*0d56*/ 	.byte	0xff
	.zero		1


	//   ....[197]....
        /*0d58*/ 	.word	0x0000aa30
        /*0d5c*/ 	.word	0x00000071
        /*0d60*/ 	.word	0x000001b0
        /*0d64*/ 	.short	0x010a
        /*0d66*/ 	.byte	0xff
	.zero		1


	//   ....[198]....
        /*0d68*/ 	.word	0x0000aa80
        /*0d6c*/ 	.word	0x00000000
        /*0d70*/ 	.word	0x00000140
        /*0d74*/ 	.short	0x010a
        /*0d76*/ 	.byte	0xff
	.zero		1


	//   ....[199]....
        /*0d78*/ 	.word	0x0000aad0
        /*0d7c*/ 	.word	0x00000000
        /*0d80*/ 	.word	0x00000140
        /*0d84*/ 	.short	0x010a
        /*0d86*/ 	.byte	0xff
	.zero		1


	//   ....[200]....
        /*0d88*/ 	.word	0x0000ab20
        /*0d8c*/ 	.word	0x00000000
        /*0d90*/ 	.word	0x00000140
        /*0d94*/ 	.short	0x010a
        /*0d96*/ 	.byte	0xff
	.zero		1


	//----- nvinfo : EIATTR_NUM_MBARRIERS
	.align		4
.L_48:
        /*0d98*/ 	.byte	0x03, 0x38
        /*0d9a*/ 	.short	0x0042


	//----- nvinfo : EIATTR_EXIT_INSTR_OFFSETS
	.align		4
        /*0d9c*/ 	.byte	0x04, 0x1c
        /*0d9e*/ 	.short	(.L_50 - .L_49)


	//   ....[0]....
.L_49:
        /*0da0*/ 	.word	0x00003030


	//   ....[1]....
        /*0da4*/ 	.word	0x00003520


	//   ....[2]....
        /*0da8*/ 	.word	0x00003580


	//   ....[3]....
        /*0dac*/ 	.word	0x00004390


	//   ....[4]....
        /*0db0*/ 	.word	0x000053c0


	//   ....[5]....
        /*0db4*/ 	.word	0x00005400


	//   ....[6]....
        /*0db8*/ 	.word	0x000099c0


	//----- nvinfo : EIATTR_MAX_THREADS
	.align		4
.L_50:
        /*0dbc*/ 	.byte	0x04, 0x05
        /*0dbe*/ 	.short	(.L_52 - .L_51)
.L_51:
        /*0dc0*/ 	.word	0x00000100
        /*0dc4*/ 	.word	0x00000001
        /*0dc8*/ 	.word	0x00000001


	//----- nvinfo : EIATTR_CRS_STACK_SIZE
	.align		4
.L_52:
        /*0dcc*/ 	.byte	0x04, 0x1e
        /*0dce*/ 	.short	(.L_54 - .L_53)
.L_53:
        /*0dd0*/ 	.word	0x00000000


	//----- nvinfo : EIATTR_CBANK_PARAM_SIZE
	.align		4
.L_54:
        /*0dd4*/ 	.byte	0x03, 0x19
        /*0dd6*/ 	.short	0x0800


	//----- nvinfo : EIATTR_PARAM_CBANK
	.align		4
        /*0dd8*/ 	.byte	0x04, 0x0a
        /*0dda*/ 	.short	(.L_56 - .L_55)
	.align		4
.L_55:
        /*0ddc*/ 	.word	index@(.nv.constant0._ZN7cutlass13device_kernelINS_4gemm6kernel13GemmUniversalIN4cute5tupleIJiiiiEEENS1_10collective13CollectiveMmaINS1_35MainloopSm100TmaUmmaWarpSpecializedILi20ELi2ELi4ENS5_IJNS4_1CILi1EEESB_SB_EEEEENS5_IJNSA_ILi64EEENSA_ILi256EEENSA_ILi32EEEEEENS_12float_e4m3_tENS5_IJlSB_lEEESI_SJ_NS4_8TiledMMAINS4_8MMA_AtomIJNS4_10MMA_TraitsINS4_19SM100_MMA_F8F6F4_SSEJSI_SI_fSE_SF_NS4_17integral_constantINS4_4UMMA5MajorELSQ_0EEESR_NSO_INSP_7ScaleInELSS_0EEEST_EEEEEENS4_6LayoutISC_NS5_IJNSA_ILi0EEESX_SX_EEEEENS5_IJNS4_10UnderscoreES10_S10_EEEEENS4_13SM90_TMA_LOADENS4_14ComposedLayoutINS4_7SwizzleILi1ELi4ELi3EEENS4_18smem_ptr_flag_bitsILi8EEENSW_INS5_IJNSA_ILi8EEESG_EEENS5_IJSG_SB_EEEEEEEvNS4_8identityES13_S1D_vS1E_EENS_8epilogue10collective18CollectiveEpilogueINS1G_23Sm100TmaWarpSpecializedILi4ELi2ELi32ELb0ELb0EEEJSH_NS5_IJNSW_ISE_SB_EES1L_EEESI_SJ_SI_SJ_NS1G_6fusion15FusionCallbacksIS1K_NS1N_17LinearCombinationISI_fSI_fLNS_15FloatRoundStyleE2EEESH_S1M_JEEENS4_5SM1004TMEM4LOAD26SM100_TMEM_LOAD_16dp32b32xES13_NS14_INS15_ILi2ELi4ELi3EEES18_NSW_INS5_IJS19_SE_EEENS5_IJSE_SB_EEEEEEENS4_39AutoVectorizingCopyWithAssumedAlignmentILi128EEENS4_14SM90_TMA_STOREES21_S23_S23_EEEvvEEEEvNT_6ParamsE)
        /*0de0*/ 	.short	0x0380
        /*0de2*/ 	.short	0x0800


	//----- nvinfo : EIATTR_SW_WAR
	.align		4
.L_56:
        /*0de4*/ 	.byte	0x04, 0x36
        /*0de6*/ 	.short	(.L_58 - .L_57)
.L_57:
        /*0de8*/ 	.word	0x00000008
.L_58:


//--------------------- .nv.callgraph             --------------------------
	.section	.nv.callgraph,"",@"SHT_CUDA_CALLGRAPH"
	.align	4
	.sectionentsize	8
	.align		4
        /*0000*/ 	.word	0x00000000
	.align		4
        /*0004*/ 	.word	0xffffffff
	.align		4
        /*0008*/ 	.word	index@(_ZN7cutlass13device_kernelINS_4gemm6kernel13GemmUniversalIN4cute5tupleIJiiiiEEENS1_10collective13CollectiveMmaINS1_35MainloopSm100TmaUmmaWarpSpecializedILi20ELi2ELi4ENS5_IJNS4_1CILi1EEESB_SB_EEEEENS5_IJNSA_ILi64EEENSA_ILi256EEENSA_ILi32EEEEEENS_12float_e4m3_tENS5_IJlSB_lEEESI_SJ_NS4_8TiledMMAINS4_8MMA_AtomIJNS4_10MMA_TraitsINS4_19SM100_MMA_F8F6F4_SSEJSI_SI_fSE_SF_NS4_17integral_constantINS4_4UMMA5MajorELSQ_0EEESR_NSO_INSP_7ScaleInELSS_0EEEST_EEEEEENS4_6LayoutISC_NS5_IJNSA_ILi0EEESX_SX_EEEEENS5_IJNS4_10UnderscoreES10_S10_EEEEENS4_13SM90_TMA_LOADENS4_14ComposedLayoutINS4_7SwizzleILi1ELi4ELi3EEENS4_18smem_ptr_flag_bitsILi8EEENSW_INS5_IJNSA_ILi8EEESG_EEENS5_IJSG_SB_EEEEEEEvNS4_8identityES13_S1D_vS1E_EENS_8epilogue10collective18CollectiveEpilogueINS1G_23Sm100TmaWarpSpecializedILi4ELi2ELi32ELb0ELb0EEEJSH_NS5_IJNSW_ISE_SB_EES1L_EEESI_SJ_SI_SJ_NS1G_6fusion15FusionCallbacksIS1K_NS1N_17LinearCombinationISI_fSI_fLNS_15FloatRoundStyleE2EEESH_S1M_JEEENS4_5SM1004TMEM4LOAD26SM100_TMEM_LOAD_16dp32b32xES13_NS14_INS15_ILi2ELi4ELi3EEES18_NSW_INS5_IJS19_SE_EEENS5_IJSE_SB_EEEEEEENS4_39AutoVectorizingCopyWithAssumedAlignmentILi128EEENS4_14SM90_TMA_STOREES21_S23_S23_EEEvvEEEEvNT_6ParamsE)
	.align		4
        /*000c*/ 	.word	index@(__assertfail)
	.align		4
        /*0010*/ 	.word	0x00000000
	.align		4
        /*0014*/ 	.word	0xfffffffe
	.align		4
        /*0018*/ 	.word	0x00000000
	.align		4
        /*001c*/ 	.word	0xfffffffd
	.align		4
        /*0020*/ 	.word	0x00000000
	.align		4
        /*0024*/ 	.word	0xfffffffc


//--------------------- .nv.constant4             --------------------------
	.section	.nv.constant4,"a",@progbits
	.align	8
	.align		8
.nv.constant4:
        /*0000*/ 	.dword	__assertfail
	.align		8
        /*0008*/ 	.dword	__unnamed_1
	.align		8
        /*0010*/ 	.dword	__unnamed_2
	.align		8
        /*0018*/ 	.dword	__unnamed_3
	.align		8
        /*0020*/ 	.dword	_ZN40_INTERNAL_d629c9b4_4_k_cu_45d64f84_304134cuda3std3__45__cpo5beginE
	.align		8
        /*0028*/ 	.dword	_ZN40_INTERNAL_d629c9b4_4_k_cu_45d64f84_304134cuda3std3__45__cpo3endE
	.align		8
        /*0030*/ 	.dword	_ZN40_INTERNAL_d629c9b4_4_k_cu_45d64f84_304134cuda3std3__45__cpo6cbeginE
	.align		8
        /*0038*/ 	.dword	_ZN40_INTERNAL_d629c9b4_4_k_cu_45d64f84_304134cuda3std3__45__cpo4cendE
	.align		8
        /*0040*/ 	.dword	_ZN40_INTERNAL_d629c9b4_4_k_cu_45d64f84_304134cuda3std3__442_GLOBAL__N__d629c9b4_4_k_cu_45d64f84_304136ignoreE
	.align		8
        /*0048*/ 	.dword	_ZN40_INTERNAL_d629c9b4_4_k_cu_45d64f84_304134cuda3std3__419piecewise_constructE
	.align		8
        /*0050*/ 	.dword	_ZN40_INTERNAL_d629c9b4_4_k_cu_45d64f84_304134cuda3std3__48in_placeE
	.align		8
        /*0058*/ 	.dword	_ZN40_INTERNAL_d629c9b4_4_k_cu_45d64f84_304134cuda3std6ranges3__45__cpo4swapE
	.align		8
        /*0060*/ 	.dword	_ZN40_INTERNAL_d629c9b4_4_k_cu_45d64f84_304134cuda3std6ranges3__45__cpo9iter_moveE
	.align		8
        /*0068*/ 	.dword	_ZN40_INTERNAL_d629c9b4_4_k_cu_45d64f84_304134cute7productE
	.align		8
        /*0070*/ 	.dword	_ZN40_INTERNAL_d629c9b4_4_k_cu_45d64f84_304134cute1_E
	.align		8
        /*0078*/ 	.dword	$str$25
	.align		8
        /*0080*/ 	.dword	$str$26
	.align		8
        /*0088*/ 	.dword	$str$27
	.align		8
        /*0090*/ 	.dword	$str$28


//--------------------- .text._ZN7cutlass13device_kernelINS_4gemm6kernel13GemmUniversalIN4cute5tupleIJiiiiEEENS1_10collective13CollectiveMmaINS1_35MainloopSm100TmaUmmaWarpSpecializedILi20ELi2ELi4ENS5_IJNS4_1CILi1EEESB_SB_EEEEENS5_IJNSA_ILi64EEENSA_ILi256EEENSA_ILi32EEEEEENS_12float_e4m3_tENS5_IJlSB_lEEESI_SJ_NS4_8TiledMMAINS4_8MMA_AtomIJNS4_10MMA_TraitsINS4_19SM100_MMA_F8F6F4_SSEJSI_SI_fSE_SF_NS4_17integral_constantINS4_4UMMA5MajorELSQ_0EEESR_NSO_INSP_7ScaleInELSS_0EEEST_EEEEEENS4_6LayoutISC_NS5_IJNSA_ILi0EEESX_SX_EEEEENS5_IJNS4_10UnderscoreES10_S10_EEEEENS4_13SM90_TMA_LOADENS4_14ComposedLayoutINS4_7SwizzleILi1ELi4ELi3EEENS4_18smem_ptr_flag_bitsILi8EEENSW_INS5_IJNSA_ILi8EEESG_EEENS5_IJSG_SB_EEEEEEEvNS4_8identityES13_S1D_vS1E_EENS_8epilogue10collective18CollectiveEpilogueINS1G_23Sm100TmaWarpSpecializedILi4ELi2ELi32ELb0ELb0EEEJSH_NS5_IJNSW_ISE_SB_EES1L_EEESI_SJ_SI_SJ_NS1G_6fusion15FusionCallbacksIS1K_NS1N_17LinearCombinationISI_fSI_fLNS_15FloatRoundStyleE2EEESH_S1M_JEEENS4_5SM1004TMEM4LOAD26SM100_TMEM_LOAD_16dp32b32xES13_NS14_INS15_ILi2ELi4ELi3EEES18_NSW_INS5_IJS19_SE_EEENS5_IJSE_SB_EEEEEEENS4_39AutoVectorizingCopyWithAssumedAlignmentILi128EEENS4_14SM90_TMA_STOREES21_S23_S23_EEEvvEEEEvNT_6ParamsE --------------------------
	.section	.text._ZN7cutlass13device_kernelINS_4gemm6kernel13GemmUniversalIN4cute5tupleIJiiiiEEENS1_10collective13CollectiveMmaINS1_35MainloopSm100TmaUmmaWarpSpecializedILi20ELi2ELi4ENS5_IJNS4_1CILi1EEESB_SB_EEEEENS5_IJNSA_ILi64EEENSA_ILi256EEENSA_ILi32EEEEEENS_12float_e4m3_tENS5_IJlSB_lEEESI_SJ_NS4_8TiledMMAINS4_8MMA_AtomIJNS4_10MMA_TraitsINS4_19SM100_MMA_F8F6F4_SSEJSI_SI_fSE_SF_NS4_17integral_constantINS4_4UMMA5MajorELSQ_0EEESR_NSO_INSP_7ScaleInELSS_0EEEST_EEEEEENS4_6LayoutISC_NS5_IJNSA_ILi0EEESX_SX_EEEEENS5_IJNS4_10UnderscoreES10_S10_EEEEENS4_13SM90_TMA_LOADENS4_14ComposedLayoutINS4_7SwizzleILi1ELi4ELi3EEENS4_18smem_ptr_flag_bitsILi8EEENSW_INS5_IJNSA_ILi8EEESG_EEENS5_IJSG_SB_EEEEEEEvNS4_8identityES13_S1D_vS1E_EENS_8epilogue10collective18CollectiveEpilogueINS1G_23Sm100TmaWarpSpecializedILi4ELi2ELi32ELb0ELb0EEEJSH_NS5_IJNSW_ISE_SB_EES1L_EEESI_SJ_SI_SJ_NS1G_6fusion15FusionCallbacksIS1K_NS1N_17LinearCombinationISI_fSI_fLNS_15FloatRoundStyleE2EEESH_S1M_JEEENS4_5SM1004TMEM4LOAD26SM100_TMEM_LOAD_16dp32b32xES13_NS14_INS15_ILi2ELi4ELi3EEES18_NSW_INS5_IJS19_SE_EEENS5_IJSE_SB_EEEEEEENS4_39AutoVectorizingCopyWithAssumedAlignmentILi128EEENS4_14SM90_TMA_STOREES21_S23_S23_EEEvvEEEEvNT_6ParamsE,"ax",@progbits
	.align	128
.text._ZN7cutlass13device_kernelINS_4gemm6kernel13GemmUniversalIN4cute5tupleIJiiiiEEENS1_10collective13CollectiveMmaINS1_35MainloopSm100TmaUmmaWarpSpecializedILi20ELi2ELi4ENS5_IJNS4_1CILi1EEESB_SB_EEEEENS5_IJNSA_ILi64EEENSA_ILi256EEENSA_ILi32EEEEEENS_12float_e4m3_tENS5_IJlSB_lEEESI_SJ_NS4_8TiledMMAINS4_8MMA_AtomIJNS4_10MMA_TraitsINS4_19SM100_MMA_F8F6F4_SSEJSI_SI_fSE_SF_NS4_17integral_constantINS4_4UMMA5MajorELSQ_0EEESR_NSO_INSP_7ScaleInELSS_0EEEST_EEEEEENS4_6LayoutISC_NS5_IJNSA_ILi0EEESX_SX_EEEEENS5_IJNS4_10UnderscoreES10_S10_EEEEENS4_13SM90_TMA_LOADENS4_14ComposedLayoutINS4_7SwizzleILi1ELi4ELi3EEENS4_18smem_ptr_flag_bitsILi8EEENSW_INS5_IJNSA_ILi8EEESG_EEENS5_IJSG_SB_EEEEEEEvNS4_8identityES13_S1D_vS1E_EENS_8epilogue10collective18CollectiveEpilogueINS1G_23Sm100TmaWarpSpecializedILi4ELi2ELi32ELb0ELb0EEEJSH_NS5_IJNSW_ISE_SB_EES1L_EEESI_SJ_SI_SJ_NS1G_6fusion15FusionCallbacksIS1K_NS1N_17LinearCombinationISI_fSI_fLNS_15FloatRoundStyleE2EEESH_S1M_JEEENS4_5SM1004TMEM4LOAD26SM100_TMEM_LOAD_16dp32b32xES13_NS14_INS15_ILi2ELi4ELi3EEES18_NSW_INS5_IJS19_SE_EEENS5_IJSE_SB_EEEEEEENS4_39AutoVectorizingCopyWithAssumedAlignmentILi128EEENS4_14SM90_TMA_STOREES21_S23_S23_EEEvvEEEEvNT_6ParamsE:
        .type           _ZN7cutlass13device_kernelINS_4gemm6kernel13GemmUniversalIN4cute5tupleIJiiiiEEENS1_10collective13CollectiveMmaINS1_35MainloopSm100TmaUmmaWarpSpecializedILi20ELi2ELi4ENS5_IJNS4_1CILi1EEESB_SB_EEEEENS5_IJNSA_ILi64EEENSA_ILi256EEENSA_ILi32EEEEEENS_12float_e4m3_tENS5_IJlSB_lEEESI_SJ_NS4_8TiledMMAINS4_8MMA_AtomIJNS4_10MMA_TraitsINS4_19SM100_MMA_F8F6F4_SSEJSI_SI_fSE_SF_NS4_17integral_constantINS4_4UMMA5MajorELSQ_0EEESR_NSO_INSP_7ScaleInELSS_0EEEST_EEEEEENS4_6LayoutISC_NS5_IJNSA_ILi0EEESX_SX_EEEEENS5_IJNS4_10UnderscoreES10_S10_EEEEENS4_13SM90_TMA_LOADENS4_14ComposedLayoutINS4_7SwizzleILi1ELi4ELi3EEENS4_18smem_ptr_flag_bitsILi8EEENSW_INS5_IJNSA_ILi8EEESG_EEENS5_IJSG_SB_EEEEEEEvNS4_8identityES13_S1D_vS1E_EENS_8epilogue10collective18CollectiveEpilogueINS1G_23Sm100TmaWarpSpecializedILi4ELi2ELi32ELb0ELb0EEEJSH_NS5_IJNSW_ISE_SB_EES1L_EEESI_SJ_SI_SJ_NS1G_6fusion15FusionCallbacksIS1K_NS1N_17LinearCombinationISI_fSI_fLNS_15FloatRoundStyleE2EEESH_S1M_JEEENS4_5SM1004TMEM4LOAD26SM100_TMEM_LOAD_16dp32b32xES13_NS14_INS15_ILi2ELi4ELi3EEES18_NSW_INS5_IJS19_SE_EEENS5_IJSE_SB_EEEEEEENS4_39AutoVectorizingCopyWithAssumedAlignmentILi128EEENS4_14SM90_TMA_STOREES21_S23_S23_EEEvvEEEEvNT_6ParamsE,@function
        .size           _ZN7cutlass13device_kernelINS_4gemm6kernel13GemmUniversalIN4cute5tupleIJiiiiEEENS1_10collective13CollectiveMmaINS1_35MainloopSm100TmaUmmaWarpSpecializedILi20ELi2ELi4ENS5_IJNS4_1CILi1EEESB_SB_EEEEENS5_IJNSA_ILi64EEENSA_ILi256EEENSA_ILi32EEEEEENS_12float_e4m3_tENS5_IJlSB_lEEESI_SJ_NS4_8TiledMMAINS4_8MMA_AtomIJNS4_10MMA_TraitsINS4_19SM100_MMA_F8F6F4_SSEJSI_SI_fSE_SF_NS4_17integral_constantINS4_4UMMA5MajorELSQ_0EEESR_NSO_INSP_7ScaleInELSS_0EEEST_EEEEEENS4_6LayoutISC_NS5_IJNSA_ILi0EEESX_SX_EEEEENS5_IJNS4_10UnderscoreES10_S10_EEEEENS4_13SM90_TMA_LOADENS4_14ComposedLayoutINS4_7SwizzleILi1ELi4ELi3EEENS4_18smem_ptr_flag_bitsILi8EEENSW_INS5_IJNSA_ILi8EEESG_EEENS5_IJSG_SB_EEEEEEEvNS4_8identityES13_S1D_vS1E_EENS_8epilogue10collective18CollectiveEpilogueINS1G_23Sm100TmaWarpSpecializedILi4ELi2ELi32ELb0ELb0EEEJSH_NS5_IJNSW_ISE_SB_EES1L_EEESI_SJ_SI_SJ_NS1G_6fusion15FusionCallbacksIS1K_NS1N_17LinearCombinationISI_fSI_fLNS_15FloatRoundStyleE2EEESH_S1M_JEEENS4_5SM1004TMEM4LOAD26SM100_TMEM_LOAD_16dp32b32xES13_NS14_INS15_ILi2ELi4ELi3EEES18_NSW_INS5_IJS19_SE_EEENS5_IJSE_SB_EEEEEEENS4_39AutoVectorizingCopyWithAssumedAlignmentILi128EEENS4_14SM90_TMA_STOREES21_S23_S23_EEEvvEEEEvNT_6ParamsE,(.L_x_219 - _ZN7cutlass13device_kernelINS_4gemm6kernel13GemmUniversalIN4cute5tupleIJiiiiEEENS1_10collective13CollectiveMmaINS1_35MainloopSm100TmaUmmaWarpSpecializedILi20ELi2ELi4ENS5_IJNS4_1CILi1EEESB_SB_EEEEENS5_IJNSA_ILi64EEENSA_ILi256EEENSA_ILi32EEEEEENS_12float_e4m3_tENS5_IJlSB_lEEESI_SJ_NS4_8TiledMMAINS4_8MMA_AtomIJNS4_10MMA_TraitsINS4_19SM100_MMA_F8F6F4_SSEJSI_SI_fSE_SF_NS4_17integral_constantINS4_4UMMA5MajorELSQ_0EEESR_NSO_INSP_7ScaleInELSS_0EEEST_EEEEEENS4_6LayoutISC_NS5_IJNSA_ILi0EEESX_SX_EEEEENS5_IJNS4_10UnderscoreES10_S10_EEEEENS4_13SM90_TMA_LOADENS4_14ComposedLayoutINS4_7SwizzleILi1ELi4ELi3EEENS4_18smem_ptr_flag_bitsILi8EEENSW_INS5_IJNSA_ILi8EEESG_EEENS5_IJSG_SB_EEEEEEEvNS4_8identityES13_S1D_vS1E_EENS_8epilogue10collective18CollectiveEpilogueINS1G_23Sm100TmaWarpSpecializedILi4ELi2ELi32ELb0ELb0EEEJSH_NS5_IJNSW_ISE_SB_EES1L_EEESI_SJ_SI_SJ_NS1G_6fusion15FusionCallbacksIS1K_NS1N_17LinearCombinationISI_fSI_fLNS_15FloatRoundStyleE2EEESH_S1M_JEEENS4_5SM1004TMEM4LOAD26SM100_TMEM_LOAD_16dp32b32xES13_NS14_INS15_ILi2ELi4ELi3EEES18_NSW_INS5_IJS19_SE_EEENS5_IJSE_SB_EEEEEEENS4_39AutoVectorizingCopyWithAssumedAlignmentILi128EEENS4_14SM90_TMA_STOREES21_S23_S23_EEEvvEEEEvNT_6ParamsE)
        .other          _ZN7cutlass13device_kernelINS_4gemm6kernel13GemmUniversalIN4cute5tupleIJiiiiEEENS1_10collective13CollectiveMmaINS1_35MainloopSm100TmaUmmaWarpSpecializedILi20ELi2ELi4ENS5_IJNS4_1CILi1EEESB_SB_EEEEENS5_IJNSA_ILi64EEENSA_ILi256EEENSA_ILi32EEEEEENS_12float_e4m3_tENS5_IJlSB_lEEESI_SJ_NS4_8TiledMMAINS4_8MMA_AtomIJNS4_10MMA_TraitsINS4_19SM100_MMA_F8F6F4_SSEJSI_SI_fSE_SF_NS4_17integral_constantINS4_4UMMA5MajorELSQ_0EEESR_NSO_INSP_7ScaleInELSS_0EEEST_EEEEEENS4_6LayoutISC_NS5_IJNSA_ILi0EEESX_SX_EEEEENS5_IJNS4_10UnderscoreES10_S10_EEEEENS4_13SM90_TMA_LOADENS4_14ComposedLayoutINS4_7SwizzleILi1ELi4ELi3EEENS4_18smem_ptr_flag_bitsILi8EEENSW_INS5_IJNSA_ILi8EEESG_EEENS5_IJSG_SB_EEEEEEEvNS4_8identityES13_S1D_vS1E_EENS_8epilogue10collective18CollectiveEpilogueINS1G_23Sm100TmaWarpSpecializedILi4ELi2ELi32ELb0ELb0EEEJSH_NS5_IJNSW_ISE_SB_EES1L_EEESI_SJ_SI_SJ_NS1G_6fusion15FusionCallbacksIS1K_NS1N_17LinearCombinationISI_fSI_fLNS_15FloatRoundStyleE2EEESH_S1M_JEEENS4_5SM1004TMEM4LOAD26SM100_TMEM_LOAD_16dp32b32xES13_NS14_INS15_ILi2ELi4ELi3EEES18_NSW_INS5_IJS19_SE_EEENS5_IJSE_SB_EEEEEEENS4_39AutoVectorizingCopyWithAssumedAlignmentILi128EEENS4_14SM90_TMA_STOREES21_S23_S23_EEEvvEEEEvNT_6ParamsE,@"STO_CUDA_ENTRY STV_DEFAULT"
_ZN7cutlass13device_kernelINS_4gemm6kernel13GemmUniversalIN4cute5tupleIJiiiiEEENS1_10collective13CollectiveMmaINS1_35MainloopSm100TmaUmmaWarpSpecializedILi20ELi2ELi4ENS5_IJNS4_1CILi1EEESB_SB_EEEEENS5_IJNSA_ILi64EEENSA_ILi256EEENSA_ILi32EEEEEENS_12float_e4m3_tENS5_IJlSB_lEEESI_SJ_NS4_8TiledMMAINS4_8MMA_AtomIJNS4_10MMA_TraitsINS4_19SM100_MMA_F8F6F4_SSEJSI_SI_fSE_SF_NS4_17integral_constantINS4_4UMMA5MajorELSQ_0EEESR_NSO_INSP_7ScaleInELSS_0EEEST_EEEEEENS4_6LayoutISC_NS5_IJNSA_ILi0EEESX_SX_EEEEENS5_IJNS4_10UnderscoreES10_S10_EEEEENS4_13SM90_TMA_LOADENS4_14ComposedLayoutINS4_7SwizzleILi1ELi4ELi3EEENS4_18smem_ptr_flag_bitsILi8EEENSW_INS5_IJNSA_ILi8EEESG_EEENS5_IJSG_SB_EEEEEEEvNS4_8identityES13_S1D_vS1E_EENS_8epilogue10collective18CollectiveEpilogueINS1G_23Sm100TmaWarpSpecializedILi4ELi2ELi32ELb0ELb0EEEJSH_NS5_IJNSW_ISE_SB_EES1L_EEESI_SJ_SI_SJ_NS1G_6fusion15FusionCallbacksIS1K_NS1N_17LinearCombinationISI_fSI_fLNS_15FloatRoundStyleE2EEESH_S1M_JEEENS4_5SM1004TMEM4LOAD26SM100_TMEM_LOAD_16dp32b32xES13_NS14_INS15_ILi2ELi4ELi3EEES18_NSW_INS5_IJS19_SE_EEENS5_IJSE_SB_EEEEEEENS4_39AutoVectorizingCopyWithAssumedAlignmentILi128EEENS4_14SM90_TMA_STOREES21_S23_S23_EEEvvEEEEvNT_6ParamsE:
[----:B------:R-:W1:Y:S01]  /*0000*/  LDC R1, c[0x0][0x37c] ;  /* 0x0000df00ff017b82 */ /* 0x000e620000000800 */
[----:B------:R-:W2:Y:S01]  /*0010*/  S2R R108, SR_TID.X ;  /* 0x00000000006c7919 */ /* 0x000ea20000002100 */
[----:B------:R-:W3:Y:S01]  /*0020*/  LDCU.64 UR4, c[0x0][0x890] ;  /* 0x00011200ff0477ac */ /* 0x000ee20008000a00 */
[----:B------:R-:W-:Y:S02]  /*0030*/  PRMT R96, RZ, 0x7610, R96 ;  /* 0x00007610ff607816 */ /* 0x000fe40000000060 */
[----:B------:R-:W-:Y:S01]  /*0040*/  ELECT P5, URZ, PT ;  /* 0x0000000000ff782f */ /* 0x000fe200038a0000 */
[----:B------:R-:W4:Y:S01]  /*0050*/  LDCU.64 UR46, c[0x0][0x358] ;  /* 0x00006b00ff2e77ac */ /* 0x000f220008000a00 */
[----:B---3--:R-:W-:-:S04]  /*0060*/  UISETP.NE.U32.AND UP0, UPT, UR4, URZ, UPT ;  /* 0x000000ff0400728c */ /* 0x008fc8000bf05070 */
[----:B------:R-:W-:Y:S01]  /*0070*/  UISETP.NE.AND.EX UP0, UPT, UR5, URZ, UPT, UP0 ;  /* 0x000000ff0500728c */ /* 0x000fe2000bf05300 */
[----:B--2---:R-:W-:-:S05]  /*0080*/  SHF.R.U32.HI R101, RZ, 0x5, R108 ;  /* 0x00000005ff657819 */ /* 0x004fca000001166c */
[----:B------:R-:W2:Y:S02]  /*0090*/  SHFL.IDX PT, R0, R101, RZ, 0x1f ;  /* 0x00001fff65007589 */ /* 0x000ea400000e0000 */
[----:B--2---:R-:W-:Y:S01]  /*00a0*/  R2UR UR8, R0 ;  /* 0x00000000000872ca */ /* 0x004fe200000e0000 */
[----:B-1--4-:R-:W-:-:S14]  /*00b0*/  BRA.U UP0, `(.L_x_0) ;  /* 0x00000001002c7547 */ /* 0x012fdc000b800000 */
[----:B------:R-:W1:Y:S02]  /*00c0*/  LDCU.64 UR6, c[0x0][0x888] ;  /* 0x00011100ff0677ac */ /* 0x000e640008000a00 */
[----:B-1----:R-:W-:-:S04]  /*00d0*/  UISETP.NE.U32.AND UP0, UPT, UR6, URZ, UPT ;  /* 0x000000ff0600728c */ /* 0x002fc8000bf05070 */
[----:B------:R-:W-:-:S09]  /*00e0*/  UISETP.NE.AND.EX UP0, UPT, UR7, URZ, UPT, UP0 ;  /* 0x000000ff0700728c */ /* 0x000fd2000bf05300 */
[----:B------:R-:W-:Y:S05]  /*00f0*/  BRA.U !UP0, `(.L_x_1) ;  /* 0x0000000108107547 */ /* 0x000fea000b800000 */
[----:B------:R-:W1:Y:S02]  /*0100*/  LDC.64 R2, c[0x0][0x888] ;  /* 0x00022200ff027b82 */ /* 0x000e640000000a00 */
[----:B-1----:R1:W5:Y:S01]  /*0110*/  LDG.E R49, desc[UR46][R2.64] ;  /* 0x0000002e02317981 */ /* 0x002362000c1e1900 */
[----:B------:R-:W-:Y:S01]  /*0120*/  HFMA2 R96, -RZ, RZ, 0, 5.9604644775390625e-08 ;  /* 0x00000001ff607431 */ /* 0x000fe200000001ff */
[----:B------:R-:W-:Y:S05]  /*0130*/  BRA `(.L_x_0) ;  /* 0x00000000000c7947 */ /* 0x000fea0003800000 */
.L_x_1:
[----:B------:R-:W1:Y:S01]  /*0140*/  LDCU UR6, c[0x0][0x880] ;  /* 0x00011000ff0677ac */ /* 0x000e620008000800 */
[----:B------:R-:W-:Y:S01]  /*0150*/  HFMA2 R96, -RZ, RZ, 0, 5.9604644775390625e-08 ;  /* 0x00000001ff607431 */ /* 0x000fe200000001ff */
[----:B-1----:R-:W-:-:S07]  /*0160*/  MOV R49, UR6 ;  /* 0x0000000600317c02 */ /* 0x002fce0008000f00 */
.L_x_0:
[----:B------:R-:W2:Y:S02]  /*0170*/  LDCU.64 UR6, c[0x0][0x8b0] ;  /* 0x00011600ff0677ac */ /* 0x000ea40008000a00 */
[----:B--2---:R-:W-:-:S04]  /*0180*/  UISETP.NE.U32.AND UP0, UPT, UR6, URZ, UPT ;  /* 0x000000ff0600728c */ /* 0x004fc8000bf05070 */
[----:B------:R-:W-:-:S09]  /*0190*/  UISETP.NE.AND.EX UP0, UPT, UR7, URZ, UPT, UP0 ;  /* 0x000000ff0700728c */ /* 0x000fd2000bf05300 */
[----:B------:R-:W-:Y:S05]  /*01a0*/  BRA.U UP0, `(.L_x_2) ;  /* 0x0000000100247547 */ /* 0x000fea000b800000 */
[----:B------:R-:W2:Y:S02]  /*01b0*/  LDCU.64 UR6, c[0x0][0x8a8] ;  /* 0x00011500ff0677ac */ /* 0x000ea40008000a00 */
[----:B--2---:R-:W-:-:S04]  /*01c0*/  UISETP.NE.U32.AND UP0, UPT, UR6, URZ, UPT ;  /* 0x000000ff0600728c */ /* 0x004fc8000bf05070 */
[----:B------:R-:W-:-:S09]  /*01d0*/  UISETP.NE.AND.EX UP0, UPT, UR7, URZ, UPT, UP0 ;  /* 0x000000ff0700728c */ /* 0x000fd2000bf05300 */
[----:B------:R-:W-:Y:S05]  /*01e0*/  BRA.U !UP0, `(.L_x_3) ;  /* 0x00000001080c7547 */ /* 0x000fea000b800000 */
[----:B-1----:R-:W1:Y:S02]  /*01f0*/  LDC.64 R2, c[0x0][0x8a8] ;  /* 0x00022a00ff027b82 */ /* 0x002e640000000a00 */
[----:B-1----:R2:W5:Y:S01]  /*0200*/  LDG.E R47, desc[UR46][R2.64] ;  /* 0x0000002e022f7981 */ /* 0x002562000c1e1900 */
[----:B------:R-:W-:Y:S05]  /*0210*/  BRA `(.L_x_2) ;  /* 0x0000000000087947 */ /* 0x000fea0003800000 */
.L_x_3:
[----:B------:R-:W2:Y:S02]  /*0220*/  LDCU UR6, c[0x0][0x8a0] ;  /* 0x00011400ff0677ac */ /* 0x000ea40008000800 */
[----:B--2---:R-:W-:Y:S02]  /*0230*/  MOV R47, UR6 ;  /* 0x00000006002f7c02 */ /* 0x004fe40008000f00 */
.L_x_2:
[----:B------:R-:W-:Y:S01]  /*0240*/  IMAD.U32 R0, RZ, RZ, UR8 ;  /* 0x00000008ff007e24 */ /* 0x000fe2000f8e00ff */
[----:B------:R-:W-:Y:S04]  /*0250*/  BSSY.RECONVERGENT B0, `(.L_x_4) ;  /* 0x000000c000007945 */ /* 0x000fe80003800200 */
[C---:B------:R-:W-:Y:S02]  /*0260*/  ISETP.NE.OR P1, PT, R0.reuse, 0x1, !P5 ;  /* 0x000000010000780c */ /* 0x040fe40006f25670 */
[----:B------:R-:W-:-:S11]  /*0270*/  ISETP.NE.OR P0, PT, R0, 0x3, !P5 ;  /* 0x000000030000780c */ /* 0x000fd60006f05670 */
[----:B------:R-:W-:Y:S05]  /*0280*/  @P1 BRA `(.L_x_5) ;  /* 0x0000000000201947 */ /* 0x000fea0003800000 */
[----:B------:R-:W3:Y:S02]  /*0290*/  LDCU.64 UR6, c[0x0][0x348] ;  /* 0x00006900ff0677ac */ /* 0x000ee40008000a00 */
[----:B---3--:R-:W-:Y:S02]  /*02a0*/  UIADD3 UR10, UP1, UPT, UR6, 0x80, URZ ;  /* 0x00000080060a7890 */ /* 0x008fe4000ff3e0ff */
[----:B------:R-:W-:Y:S02]  /*02b0*/  UIADD3 UR6, UP0, UPT, UR6, 0x180, URZ ;  /* 0x0000018006067890 */ /* 0x000fe4000ff1e0ff */
[----:B------:R-:W-:Y:S02]  /*02c0*/  UIADD3.X UR11, UPT, UPT, URZ, UR7, URZ, UP1, !UPT ;  /* 0x00000007ff0b7290 */ /* 0x000fe40008ffe4ff */
[----:B------:R-:W-:-:S07]  /*02d0*/  UIADD3.X UR7, UPT, UPT, URZ, UR7, URZ, UP0, !UPT ;  /* 0x00000007ff077290 */ /* 0x000fce00087fe4ff */
[----:B------:R3:W-:Y:S02]  /*02e0*/  UTMACCTL.PF [UR10] ;  /* 0x000000000a0079b9 */ /* 0x0007e40008040000 */
[----:B------:R3:W-:Y:S02]  /*02f0*/  UTMACCTL.PF [UR6] ;  /* 0x00000000060079b9 */ /* 0x0007e40008040000 */
[----:B---3--:R-:W-:Y:S01]  /*0300*/  NOP ;  /* 0x0000000000007918 */ /* 0x008fe20000000000 */
.L_x_5:
[----:B------:R-:W-:Y:S05]  /*0310*/  BSYNC.RECONVERGENT B0 ;  /* 0x0000000000007941 */ /* 0x000fea0003800200 */
.L_x_4:
[----:B------:R-:W-:Y:S04]  /*0320*/  BSSY.RECONVERGENT B0, `(.L_x_6) ;  /* 0x000000a000007945 */ /* 0x000fe80003800200 */
        /* <DEDUP_REMOVED lines=9> */
.L_x_7:
[----:B------:R-:W-:Y:S05]  /*03c0*/  BSYNC.RECONVERGENT B0 ;  /* 0x0000000000007941 */ /* 0x000fea0003800200 */
.L_x_6:
[----:B------:R-:W3:Y:S01]  /*03d0*/  LDCU.64 UR6, c[0x0][0x888] ;  /* 0x00011100ff0677ac */ /* 0x000ee20008000a00 */
[----:B------:R-:W-:Y:S02]  /*03e0*/  UISETP.EQ.U32.AND UP1, UPT, UR4, URZ, UPT ;  /* 0x000000ff0400728c */ /* 0x000fe4000bf22070 */
[----:B------:R-:W-:Y:S02]  /*03f0*/  UPLOP3.LUT UP2, UPT, UPT, UPT, UPT, 0x80, 0x8 ;  /* 0x000000000008789c */ /* 0x000fe40003f4f070 */
[----:B---3--:R-:W-:-:S04]  /*0400*/  UISETP.NE.U32.AND UP0, UPT, UR6, URZ, UPT ;  /* 0x000000ff0600728c */ /* 0x008fc8000bf05070 */
[----:B------:R-:W-:-:S04]  /*0410*/  UISETP.NE.AND.EX UP0, UPT, UR7, URZ, UPT, UP0 ;  /* 0x000000ff0700728c */ /* 0x000fc8000bf05300 */
[----:B------:R-:W-:-:S04]  /*0420*/  UISETP.EQ.OR.EX UP3, UPT, UR5, URZ, !UP0, UP1 ;  /* 0x000000ff0500728c */ /* 0x000fc8000c762710 */
[----:B------:R-:W-:-:S05]  /*0430*/  UP2UR UR50, UPR, URZ, 0x8 ;  /* 0x00000008ff327883 */ /* 0x000fca0008000000 */
[----:B------:R-:W-:Y:S07]  /*0440*/  BRA.U !UP3, `(.L_x_8) ;  /* 0x000000010b207547 */ /* 0x000fee000b800000 */
[----:B------:R-:W-:Y:S01]  /*0450*/  UISETP.NE.U32.AND UP2, UPT, UR4, URZ, UPT ;  /* 0x000000ff0400728c */ /* 0x000fe2000bf45070 */
[----:B-----5:R-:W-:Y:S01]  /*0460*/  FSETP.NEU.AND P0, PT, R49, RZ, PT ;  /* 0x000000ff3100720b */ /* 0x020fe20003f0d000 */
[----:B------:R-:W-:Y:S02]  /*0470*/  USEL UR4, URZ, 0xffffffff, UP0 ;  /* 0xffffffffff047887 */ /* 0x000fe40008000000 */
[----:B------:R-:W-:-:S10]  /*0480*/  UISETP.NE.AND.EX UP2, UPT, UR5, URZ, UPT, UP2 ;  /* 0x000000ff0500728c */ /* 0x000fd4000bf45320 */
[----:B------:R-:W-:Y:S01]  /*0490*/  VOTEU.ANY UP1, P0 ;  /* 0x0000000000ff7886 */ /* 0x000fe20000020100 */
[----:B------:R-:W-:-:S04]  /*04a0*/  @!UP2 USEL UR4, URZ, 0xffffffff, UP1 ;  /* 0xffffffffff04a887 */ /* 0x000fc80008800000 */
[----:B------:R-:W-:-:S04]  /*04b0*/  ULOP3.LUT UR4, UR4, 0x1, URZ, 0xc0, !UPT ;  /* 0x0000000104047892 */ /* 0x000fc8000f8ec0ff */
[----:B------:R-:W-:-:S11]  /*04c0*/  UISETP.NE.U32.AND UP2, UPT, UR4, 0x1, UPT ;  /* 0x000000010400788c */ /* 0x000fd6000bf45070 */
.L_x_8:
[----:B-12---:R-:W1:Y:S01]  /*04d0*/  SHFL.IDX PT, R2, R101, RZ, 0x1f ;  /* 0x00001fff65027589 */ /* 0x006e6200000e0000 */
[----:B------:R-:W-:-:S04]  /*04e0*/  UISETP.NE.AND UP1, UPT, UR8, 0x2, UPT ;  /* 0x000000020800788c */ /* 0x000fc8000bf25270 */
[----:B------:R-:W-:Y:S01]  /*04f0*/  USEL UR6, URZ, 0x1, UP1 ;  /* 0x00000001ff067887 */ /* 0x000fe20008800000 */
[----:B-1----:R-:W-:-:S13]  /*0500*/  ISETP.NE.AND P0, PT, R2, RZ, PT ;  /* 0x000000ff0200720c */ /* 0x002fda0003f05270 */
[----:B------:R-:W-:Y:S05]  /*0510*/  @P0 BRA `(.L_x_9) ;  /* 0x0000000000d40947 */ /* 0x000fea0003800000 */
[----:B------:R-:W-:Y:S01]  /*0520*/  ELECT P0, URZ, PT ;  /* 0x0000000000ff782f */ /* 0x000fe20003800000 */
[----:B------:R-:W-:-:S12]  /*0530*/  BSSY.RECONVERGENT B0, `(.L_x_9) ;  /* 0x0000033000007945 */ /* 0x000fd80003800200 */
[----:B------:R-:W-:Y:S05]  /*0540*/  @!P0 BRA `(.L_x_10) ;  /* 0x0000000000c48947 */ /* 0x000fea0003800000 */
[----:B------:R-:W1:Y:S01]  /*0550*/  S2UR UR5, SR_CgaCtaId ;  /* 0x00000000000579c3 */ /* 0x000e620000008800 */
[----:B------:R-:W-:Y:S01]  /*0560*/  UMOV UR7, 0x400 ;  /* 0x0000040000077882 */ /* 0x000fe20000000000 */
[----:B------:R-:W-:Y:S02]  /*0570*/  UMOV UR4, 0x1 ;  /* 0x0000000100047882 */ /* 0x000fe40000000000 */
[----:B------:R-:W-:-:S04]  /*0580*/  UIADD3 UR10, UPT, UPT, -UR4, 0x100000, URZ ;  /* 0x00100000040a7890 */ /* 0x000fc8000fffe1ff */
[----:B------:R-:W-:Y:S02]  /*0590*/  USHF.L.U32 UR11, UR10, 0xb, URZ ;  /* 0x0000000b0a0b7899 */ /* 0x000fe400080006ff */
[----:B------:R-:W-:Y:S02]  /*05a0*/  USHF.L.U32 UR10, UR10, 0x1, URZ ;  /* 0x000000010a0a7899 */ /* 0x000fe400080006ff */
[----:B-1----:R-:W-:Y:S01]  /*05b0*/  ULEA UR5, UR5, UR7, 0x18 ;  /* 0x0000000705057291 */ /* 0x002fe2000f8ec0ff */
[----:B------:R-:W1:Y:S11]  /*05c0*/  FENCE.VIEW.ASYNC.S ;  /* 0x00000000000073c6 */ /* 0x000e760000000000 */
[----:B-1----:R1:W2:Y:S01]  /*05d0*/  SYNCS.EXCH.64 URZ, [UR5], UR10 ;  /* 0x0000000a05ff75b2 */ /* 0x0022a20008000100 */
[----:B------:R1:W3:Y:S01]  /*05e0*/  SYNCS.EXCH.64 URZ, [UR5+0xa0], UR10 ;  /* 0x0000a00a05ff75b2 */ /* 0x0002e20008000100 */
[----:B------:R1:W4:Y:S01]  /*05f0*/  SYNCS.EXCH.64 URZ, [UR5+0x8], UR10 ;  /* 0x0000080a05ff75b2 */ /* 0x0003220008000100 */
[----:B------:R1:W1:Y:S01]  /*0600*/  SYNCS.EXCH.64 URZ, [UR5+0xa8], UR10 ;  /* 0x0000a80a05ff75b2 */ /* 0x0002620008000100 */
        /* <DEDUP_REMOVED lines=36> */
[----:B--234-:R-:W-:Y:S01]  /*0850*/  NOP ;  /* 0x0000000000007918 */ /* 0x01cfe20000000000 */
.L_x_10:
[----:B-1----:R-:W-:Y:S05]  /*0860*/  BSYNC.RECONVERGENT B0 ;  /* 0x0000000000007941 */ /* 0x002fea0003800200 */
.L_x_9:
[----:B------:R-:W1:Y:S01]  /*0870*/  SHFL.IDX PT, R2, R101, RZ, 0x1f ;  /* 0x00001fff65027589 */ /* 0x000e6200000e0000 */
[----:B------:R-:W-:Y:S01]  /*0880*/  NOP ;  /* 0x0000000000007918 */ /* 0x000fe20000000000 */
[----:B-1----:R-:W-:-:S13]  /*0890*/  ISETP.NE.AND P0, PT, R2, 0x1, PT ;  /* 0x000000010200780c */ /* 0x002fda0003f05270 */
[----:B------:R-:W-:Y:S05]  /*08a0*/  @P0 BRA `(.L_x_11) ;  /* 0x0000000000580947 */ /* 0x000fea0003800000 */
[----:B------:R-:W1:Y:S01]  /*08b0*/  S2UR UR7, SR_CgaCtaId ;  /* 0x00000000000779c3 */ /* 0x000e620000008800 */
[----:B------:R-:W-:Y:S01]  /*08c0*/  UMOV UR9, 0x400 ;  /* 0x0000040000097882 */ /* 0x000fe20000000000 */
[----:B------:R-:W-:Y:S01]  /*08d0*/  UMOV UR5, 0x20 ;  /* 0x0000002000057882 */ /* 0x000fe20000000000 */
[----:B------:R-:W-:Y:S01]  /*08e0*/  UMOV UR4, 0x80 ;  /* 0x0000008000047882 */ /* 0x000fe20000000000 */
[----:B------:R-:W-:-:S04]  /*08f0*/  UIADD3 UR10, UPT, UPT, -UR5, 0x100000, URZ ;  /* 0x00100000050a7890 */ /* 0x000fc8000fffe1ff */
[----:B------:R-:W-:Y:S02]  /*0900*/  USHF.L.U32 UR11, UR10, 0xb, URZ ;  /* 0x0000000b0a0b7899 */ /* 0x000fe400080006ff */
[----:B------:R-:W-:Y:S02]  /*0910*/  USHF.L.U32 UR10, UR10, 0x1, URZ ;  /* 0x000000010a0a7899 */ /* 0x000fe400080006ff */
[----:B------:R-:W-:-:S04]  /*0920*/  UIADD3 UR4, UPT, UPT, -UR4, 0x100000, URZ ;  /* 0x0010000004047890 */ /* 0x000fc8000fffe1ff */
[----:B------:R-:W-:Y:S02]  /*0930*/  USHF.L.U32 UR5, UR4, 0xb, URZ ;  /* 0x0000000b04057899 */ /* 0x000fe400080006ff */
[----:B------:R-:W-:Y:S01]  /*0940*/  USHF.L.U32 UR4, UR4, 0x1, URZ ;  /* 0x0000000104047899 */ /* 0x000fe200080006ff */
[----:B------:R-:W-:Y:S01]  /*0950*/  ELECT P0, URZ, PT ;  /* 0x0000000000ff782f */ /* 0x000fe20003800000 */
[----:B-1----:R-:W-:Y:S01]  /*0960*/  ULEA UR7, UR7, UR9, 0x18 ;  /* 0x0000000907077291 */ /* 0x002fe2000f8ec0ff */
[----:B------:R-:W1:Y:S11]  /*0970*/  FENCE.VIEW.ASYNC.S ;  /* 0x00000000000073c6 */ /* 0x000e760000000000 */
[----:B-1----:R1:W2:Y:S01]  /*0980*/  SYNCS.EXCH.64 URZ, [UR7+0x140], UR10 ;  /* 0x0001400a07ff75b2 */ /* 0x0022a20008000100 */
[----:B------:R1:W3:Y:S01]  /*0990*/  SYNCS.EXCH.64 URZ, [UR7+0x160], UR4 ;  /* 0x0001600407ff75b2 */ /* 0x0002e20008000100 */
[----:B------:R1:W4:Y:S01]  /*09a0*/  SYNCS.EXCH.64 URZ, [UR7+0x148], UR10 ;  /* 0x0001480a07ff75b2 */ /* 0x0003220008000100 */
[----:B------:R1:W1:Y:S01]  /*09b0*/  SYNCS.EXCH.64 URZ, [UR7+0x168], UR4 ;  /* 0x0001680407ff75b2 */ /* 0x0002620008000100 */
[----:B------:R1:W1:Y:S01]  /*09c0*/  SYNCS.EXCH.64 URZ, [UR7+0x150], UR10 ;  /* 0x0001500a07ff75b2 */ /* 0x0002620008000100 */
[----:B------:R1:W1:Y:S01]  /*09d0*/  SYNCS.EXCH.64 URZ, [UR7+0x170], UR4 ;  /* 0x0001700407ff75b2 */ /* 0x0002620008000100 */
[----:B------:R1:W1:Y:S01]  /*09e0*/  SYNCS.EXCH.64 URZ, [UR7+0x158], UR10 ;  /* 0x0001580a07ff75b2 */ /* 0x0002620008000100 */
[----:B------:R1:W1:Y:S01]  /*09f0*/  SYNCS.EXCH.64 URZ, [UR7+0x178], UR4 ;  /* 0x0001780407ff75b2 */ /* 0x0002620008000100 */
[----:B------:R-:W-:Y:S01]  /*0a00*/  NOP ;  /* 0x0000000000007918 */ /* 0x000fe20000000000 */
.L_x_11:
[----:B------:R-:W2:Y:S01]  /*0a10*/  SHFL.IDX PT, R2, R101, RZ, 0x1f ;  /* 0x00001fff65027589 */ /* 0x000ea200000e0000 */
[----:B------:R-:W-:Y:S01]  /*0a20*/  NOP ;  /* 0x0000000000007918 */ /* 0x000fe20000000000 */
[----:B--2---:R-:W-:-:S13]  /*0a30*/  ISETP.NE.AND P0, PT, R2, 0x3, PT ;  /* 0x000000030200780c */ /* 0x004fda0003f05270 */
[----:B------:R-:W-:Y:S05]  /*0a40*/  @P0 BRA `(.L_x_12) ;  /* 0x0000000000300947 */ /* 0x000fea0003800000 */
[----:B-1----:R-:W1:Y:S01]  /*0a50*/  S2UR UR5, SR_CgaCtaId ;  /* 0x00000000000579c3 */ /* 0x002e620000008800 */
[----:B------:R-:W-:Y:S01]  /*0a60*/  UMOV UR7, 0x400 ;  /* 0x0000040000077882 */ /* 0x000fe20000000000 */
[----:B------:R-:W-:Y:S01]  /*0a70*/  UMOV UR4, 0x20 ;  /* 0x0000002000047882 */ /* 0x000fe20000000000 */
[----:B------:R-:W-:Y:S01]  /*0a80*/  ELECT P0, URZ, PT ;  /* 0x0000000000ff782f */ /* 0x000fe20003800000 */
[----:B------:R-:W-:-:S04]  /*0a90*/  UIADD3 UR10, UPT, UPT, -UR4, 0x100000, URZ ;  /* 0x00100000040a7890 */ /* 0x000fc8000fffe1ff */
[----:B------:R-:W-:Y:S02]  /*0aa0*/  USHF.L.U32 UR11, UR10, 0xb, URZ ;  /* 0x0000000b0a0b7899 */ /* 0x000fe400080006ff */
[----:B------:R-:W-:Y:S02]  /*0ab0*/  USHF.L.U32 UR10, UR10, 0x1, URZ ;  /* 0x000000010a0a7899 */ /* 0x000fe400080006ff */
[----:B-1----:R-:W-:Y:S01]  /*0ac0*/  ULEA UR5, UR5, UR7, 0x18 ;  /* 0x0000000705057291 */ /* 0x002fe2000f8ec0ff */
[----:B------:R-:W1:Y:S11]  /*0ad0*/  FENCE.VIEW.ASYNC.S ;  /* 0x00000000000073c6 */ /* 0x000e760000000000 */
[----:B-1----:R2:W1:Y:S01]  /*0ae0*/  SYNCS.EXCH.64 URZ, [UR5+0x180], UR10 ;  /* 0x0001800a05ff75b2 */ /* 0x0024620008000100 */
[----:B------:R2:W1:Y:S02]  /*0af0*/  SYNCS.EXCH.64 URZ, [UR5+0x188], UR10 ;  /* 0x0001880a05ff75b2 */ /* 0x0004640008000100 */
[----:B--2---:R-:W-:Y:S01]  /*0b00*/  NOP ;  /* 0x0000000000007918 */ /* 0x004fe20000000000 */
.L_x_12:
[----:B------:R-:W2:Y:S01]  /*0b10*/  SHFL.IDX PT, R2, R101, RZ, 0x1f ;  /* 0x00001fff65027589 */ /* 0x000ea200000e0000 */
[----:B------:R-:W-:Y:S01]  /*0b20*/  NOP ;  /* 0x0000000000007918 */ /* 0x000fe20000000000 */
[----:B--2---:R-:W-:-:S13]  /*0b30*/  ISETP.NE.AND P0, PT, R2, 0x4, PT ;  /* 0x000000040200780c */ /* 0x004fda0003f05270 */
[----:B------:R-:W-:Y:S05]  /*0b40*/  @P0 BRA `(.L_x_13) ;  /* 0x00000000004c0947 */ /* 0x000fea0003800000 */
[----:B-1----:R-:W1:Y:S01]  /*0b50*/  S2UR UR5, SR_CgaCtaId ;  /* 0x00000000000579c3 */ /* 0x002e620000008800 */
[----:B------:R-:W-:Y:S01]  /*0b60*/  UMOV UR9, 0x100 ;  /* 0x0000010000097882 */ /* 0x000fe20000000000 */
[----:B------:R-:W-:Y:S01]  /*0b70*/  UMOV UR7, 0x400 ;  /* 0x0000040000077882 */ /* 0x000fe20000000000 */
[----:B------:R-:W-:Y:S01]  /*0b80*/  USEL UR9, UR9, 0xe0, UP2 ;  /* 0x000000e009097887 */ /* 0x000fe20009000000 */
[----:B------:R-:W-:Y:S01]  /*0b90*/  UMOV UR4, 0x1 ;  /* 0x0000000100047882 */ /* 0x000fe20000000000 */
[----:B------:R-:W-:Y:S01]  /*0ba0*/  ELECT P0, URZ, PT ;  /* 0x0000000000ff782f */ /* 0x000fe20003800000 */
[----:B------:R-:W-:-:S04]  /*0bb0*/  UIADD3 UR10, UPT, UPT, -UR4, 0x100000, URZ ;  /* 0x00100000040a7890 */ /* 0x000fc8000fffe1ff */
[----:B------:R-:W-:Y:S02]  /*0bc0*/  USHF.L.U32 UR11, UR10, 0xb, URZ ;  /* 0x0000000b0a0b7899 */ /* 0x000fe400080006ff */
[----:B------:R-:W-:Y:S02]  /*0bd0*/  USHF.L.U32 UR10, UR10, 0x1, URZ ;  /* 0x000000010a0a7899 */ /* 0x000fe400080006ff */
[----:B------:R-:W-:-:S04]  /*0be0*/  UIADD3 UR12, UPT, UPT, -UR9, 0x100000, URZ ;  /* 0x00100000090c7890 */ /* 0x000fc8000fffe1ff */
[----:B------:R-:W-:Y:S02]  /*0bf0*/  USHF.L.U32 UR13, UR12, 0xb, URZ ;  /* 0x0000000b0c0d7899 */ /* 0x000fe400080006ff */
[----:B------:R-:W-:Y:S02]  /*0c00*/  USHF.L.U32 UR12, UR12, 0x1, URZ ;  /* 0x000000010c0c7899 */ /* 0x000fe400080006ff */
[----:B-1----:R-:W-:Y:S01]  /*0c10*/  ULEA UR5, UR5, UR7, 0x18 ;  /* 0x0000000705057291 */ /* 0x002fe2000f8ec0ff */
[----:B------:R-:W1:Y:S11]  /*0c20*/  FENCE.VIEW.ASYNC.S ;  /* 0x00000000000073c6 */ /* 0x000e760000000000 */
[----:B-1----:R2:W1:Y:S01]  /*0c30*/  SYNCS.EXCH.64 URZ, [UR5+0x190], UR10 ;  /* 0x0001900a05ff75b2 */ /* 0x0024620008000100 */
[----:B------:R2:W1:Y:S01]  /*0c40*/  SYNCS.EXCH.64 URZ, [UR5+0x1a0], UR12 ;  /* 0x0001a00c05ff75b2 */ /* 0x0004620008000100 */
[----:B------:R2:W1:Y:S01]  /*0c50*/  SYNCS.EXCH.64 URZ, [UR5+0x198], UR10 ;  /* 0x0001980a05ff75b2 */ /* 0x0004620008000100 */
[----:B------:R2:W1:Y:S02]  /*0c60*/  SYNCS.EXCH.64 URZ, [UR5+0x1a8], UR12 ;  /* 0x0001a80c05ff75b2 */ /* 0x0004640008000100 */
[----:B--2---:R-:W-:Y:S01]  /*0c70*/  NOP ;  /* 0x0000000000007918 */ /* 0x004fe20000000000 */
.L_x_13:
[----:B------:R-:W2:Y:S01]  /*0c80*/  SHFL.IDX PT, R2, R101, RZ, 0x1f ;  /* 0x00001fff65027589 */ /* 0x000ea200000e0000 */
[----:B------:R-:W-:Y:S01]  /*0c90*/  NOP ;  /* 0x0000000000007918 */ /* 0x000fe20000000000 */
[----:B--2---:R-:W-:-:S13]  /*0ca0*/  ISETP.NE.AND P0, PT, R2, 0x5, PT ;  /* 0x000000050200780c */ /* 0x004fda0003f05270 */
[----:B------:R-:W-:Y:S05]  /*0cb0*/  @P0 BRA `(.L_x_14) ;  /* 0x0000000000580947 */ /* 0x000fea0003800000 */
[----:B-1----:R-:W1:Y:S01]  /*0cc0*/  S2UR UR7, SR_CgaCtaId ;  /* 0x00000000000779c3 */ /* 0x002e620000008800 */
        /* <DEDUP_REMOVED lines=12> */
[----:B-1----:R2:W1:Y:S01]  /*0d90*/  SYNCS.EXCH.64 URZ, [UR7+0x1b0], UR10 ;  /* 0x0001b00a07ff75b2 */ /* 0x0024620008000100 */
[----:B------:R2:W1:Y:S01]  /*0da0*/  SYNCS.EXCH.64 URZ, [UR7+0x1d0], UR4 ;  /* 0x0001d00407ff75b2 */ /* 0x0004620008000100 */
[----:B------:R2:W1:Y:S01]  /*0db0*/  SYNCS.EXCH.64 URZ, [UR7+0x1b8], UR10 ;  /* 0x0001b80a07ff75b2 */ /* 0x0004620008000100 */
[----:B------:R2:W1:Y:S01]  /*0dc0*/  SYNCS.EXCH.64 URZ, [UR7+0x1d8], UR4 ;  /* 0x0001d80407ff75b2 */ /* 0x0004620008000100 */
[----:B------:R2:W1:Y:S01]  /*0dd0*/  SYNCS.EXCH.64 URZ, [UR7+0x1c0], UR10 ;  /* 0x0001c00a07ff75b2 */ /* 0x0004620008000100 */
[----:B------:R2:W1:Y:S01]  /*0de0*/  SYNCS.EXCH.64 URZ, [UR7+0x1e0], UR4 ;  /* 0x0001e00407ff75b2 */ /* 0x0004620008000100 */
[----:B------:R2:W1:Y:S01]  /*0df0*/  SYNCS.EXCH.64 URZ, [UR7+0x1c8], UR10 ;  /* 0x0001c80a07ff75b2 */ /* 0x0004620008000100 */
[----:B------:R2:W1:Y:S02]  /*0e00*/  SYNCS.EXCH.64 URZ, [UR7+0x1e8], UR4 ;  /* 0x0001e80407ff75b2 */ /* 0x0004640008000100 */
[----:B--2---:R-:W-:Y:S01]  /*0e10*/  NOP ;  /* 0x0000000000007918 */ /* 0x004fe20000000000 */
.L_x_14:
        /* <DEDUP_REMOVED lines=18> */
.L_x_15:
[----:B-1----:R-:W1:Y:S01]  /*0f40*/  S2UR UR5, SR_CTAID.X ;  /* 0x00000000000579c3 */ /* 0x002e620000002500 */
[----:B------:R-:W-:-:S05]  /*0f50*/  CS2R.32 R95, SR_CgaSize ;  /* 0x00000000005f7805 */ /* 0x000fca0000008a00 */
[----:B------:R-:W-:-:S05]  /*0f60*/  IMAD R95, R95, -0xa0, RZ ;  /* 0xffffff605f5f7824 */ /* 0x000fca00078e02ff */
[----:B------:R-:W-:-:S14]  /*0f70*/  R2UR UR9, R95 ;  /* 0x000000005f0972ca */ /* 0x000fdc00000e0000 */
[----:B------:R-:W2:Y:S01]  /*0f80*/  LDCU UR9, c[0x0][UR9+0x2b0] ;  /* 0x00005600090977ac */ /* 0x000ea20008000800 */
[----:B------:R-:W-:Y:S01]  /*0f90*/  NOP ;  /* 0x0000000000007918 */ /* 0x000fe20000000000 */
[----:B------:R-:W-:-:S05]  /*0fa0*/  CS2R.32 R95, SR_CgaSize ;  /* 0x00000000005f7805 */ /* 0x000fca0000008a00 */
[----:B------:R-:W-:-:S05]  /*0fb0*/  IMAD R95, R95, -0xa0, RZ ;  /* 0xffffff605f5f7824 */ /* 0x000fca00078e02ff */
[----:B------:R-:W-:-:S14]  /*0fc0*/  R2UR UR7, R95 ;  /* 0x000000005f0772ca */ /* 0x000fdc00000e0000 */
[----:B------:R-:W3:Y:S01]  /*0fd0*/  LDCU UR7, c[0x0][UR7+0x2b4] ;  /* 0x00005680070777ac */ /* 0x000ee20008000800 */
[----:B------:R-:W4:Y:S08]  /*0fe0*/  S2UR UR4, SR_CTAID.Y ;  /* 0x00000000000479c3 */ /* 0x000f300000002600 */
[----:B------:R-:W3:Y:S01]  /*0ff0*/  LDC R10, c[0x0][0xb24] ;  /* 0x0002c900ff0a7b82 */ /* 0x000ee20000000800 */
[----:B-1----:R-:W-:-:S02]  /*1000*/  I2FP.F32.U32 R95, UR5 ;  /* 0x00000005005f7c45 */ /* 0x002fc40008201000 */
[----:B------:R-:W-:-:S05]  /*1010*/  CS2R.32 R3, SR_CgaSize ;  /* 0x0000000000037805 */ /* 0x000fca0000008a00 */
[----:B------:R-:W-:-:S06]  /*1020*/  IMAD R3, R3, -0xa0, RZ ;  /* 0xffffff6003037824 */ /* 0x000fcc00078e02ff */
[----:B------:R-:W1:Y:S01]  /*1030*/  LDC R3, c[0x0][R3+0x2a0] ;  /* 0x0000a80003037b82 */ /* 0x000e620000000800 */
[----:B------:R-:W-:Y:S01]  /*1040*/  MOV R15, UR5 ;  /* 0x00000005000f7c02 */ /* 0x000fe20008000f00 */
[----:B--2---:R-:W-:Y:S01]  /*1050*/  FMUL R95, R95, UR9 ;  /* 0x000000095f5f7c20 */ /* 0x004fe20008400000 */
[----:B----4-:R-:W-:Y:S02]  /*1060*/  I2FP.F32.U32 R94, UR4 ;  /* 0x00000004005e7c45 */ /* 0x010fe40008201000 */
[----:B------:R-:W-:-:S05]  /*1070*/  CS2R.32 R2, SR_CgaSize ;  /* 0x0000000000027805 */ /* 0x000fca0000008a00 */
[----:B------:R-:W-:-:S06]  /*1080*/  IMAD R2, R2, -0xa0, RZ ;  /* 0xffffff6002027824 */ /* 0x000fcc00078e02ff */
[----:B------:R-:W2:Y:S01]  /*1090*/  LDC R2, c[0x0][R2+0x2a4] ;  /* 0x0000a90002027b82 */ /* 0x000ea20000000800 */
[----:B------:R-:W-:Y:S01]  /*10a0*/  MOV R14, UR4 ;  /* 0x00000004000e7c02 */ /* 0x000fe20008000f00 */
[----:B------:R-:W4:Y:S01]  /*10b0*/  F2I.U32.TRUNC.NTZ R95, R95 ;  /* 0x0000005f005f7305 */ /* 0x000f22000020f000 */
[----:B---3--:R-:W-:-:S05]  /*10c0*/  FMUL R94, R94, UR7 ;  /* 0x000000075e5e7c20 */ /* 0x008fca0008400000 */
[----:B------:R-:W-:Y:S01]  /*10d0*/  BAR.SYNC.DEFER_BLOCKING 0x0 ;  /* 0x0000000000007b1d */ /* 0x000fe20000010000 */
[----:B------:R-:W-:-:S05]  /*10e0*/  ISETP.GE.AND P0, PT, R10, 0x1, PT ;  /* 0x000000010a00780c */ /* 0x000fca0003f06270 */
[----:B------:R-:W3:Y:S02]  /*10f0*/  F2I.U32.TRUNC.NTZ R94, R94 ;  /* 0x0000005e005e7305 */ /* 0x000ee4000020f000 */
[----:B------:R-:W2:Y:S01]  /*1100*/  S2UR UR36, SR_CTAID.Z ;  /* 0x00000000002479c3 */ /* 0x000ea20000002700 */
[----:B----4-:R-:W-:-:S05]  /*1110*/  IADD3 R95, PT, PT, -R95, RZ, RZ ;  /* 0x000000ff5f5f7210 */ /* 0x010fca0007ffe1ff */
[----:B-1----:R-:W-:Y:S01]  /*1120*/  IMAD R95, R3, R95, UR5 ;  /* 0x00000005035f7e24 */ /* 0x002fe2000f8e025f */
[----:B---3--:R-:W-:-:S05]  /*1130*/  IADD3 R94, PT, PT, -R94, RZ, RZ ;  /* 0x000000ff5e5e7210 */ /* 0x008fca0007ffe1ff */
[----:B--2---:R-:W-:Y:S01]  /*1140*/  IMAD R94, R2, R94, UR4 ;  /* 0x00000004025e7e24 */ /* 0x004fe2000f8e025e */
[----:B------:R-:W-:Y:S06]  /*1150*/  @!P0 BRA `(.L_x_16) ;  /* 0x0000000000b88947 */ /* 0x000fec0003800000 */
[----:B------:R-:W1:Y:S01]  /*1160*/  LDC.64 R4, c[0x0][0xb18] ;  /* 0x0002c600ff047b82 */ /* 0x000e620000000a00 */
[----:B------:R-:W-:-:S07]  /*1170*/  ISETP.NE.AND P0, PT, R10, 0x1, PT ;  /* 0x000000010a00780c */ /* 0x000fce0003f05270 */
[----:B------:R-:W2:Y:S08]  /*1180*/  LDC R9, c[0x0][0xb0c] ;  /* 0x0002c300ff097b82 */ /* 0x000eb00000000800 */
[----:B------:R-:W3:Y:S08]  /*1190*/  LDC R12, c[0x0][0x370] ;  /* 0x0000dc00ff0c7b82 */ /* 0x000ef00000000800 */
[----:B------:R-:W4:Y:S01]  /*11a0*/  LDC R11, c[0x0][0x374] ;  /* 0x0000dd00ff0b7b82 */ /* 0x000f220000000800 */
[----:B-1----:R-:W-:-:S07]  /*11b0*/  ISETP.NE.AND P1, PT, R4, 0x1, PT ;  /* 0x000000010400780c */ /* 0x002fce0003f25270 */
[----:B------:R-:W3:Y:S01]  /*11c0*/  LDC.64 R6, c[0x0][0xb10] ;  /* 0x0002c400ff067b82 */ /* 0x000ee20000000a00 */
[----:B--2---:R-:W-:-:S07]  /*11d0*/  ISETP.NE.AND P2, PT, R9, 0x1, PT ;  /* 0x000000010900780c */ /* 0x004fce0003f45270 */
[----:B------:R-:W1:Y:S08]  /*11e0*/  LDC R8, c[0x0][0xb20] ;  /* 0x0002c800ff087b82 */ /* 0x000e700000000800 */
[----:B------:R-:W2:Y:S01]  /*11f0*/  LDC.64 R2, c[0x0][0xb28] ;  /* 0x0002ca00ff027b82 */ /* 0x000ea20000000a00 */
[----:B----4-:R-:W-:-:S04]  /*1200*/  IMAD.HI.U32 R13, R11, R5, RZ ;  /* 0x000000050b0d7227 */ /* 0x010fc800078e00ff */
[----:B------:R-:W-:-:S04]  /*1210*/  IMAD.HI.U32 R5, R14, R5, RZ ;  /* 0x000000050e057227 */ /* 0x000fc800078e00ff */
[----:B---3--:R-:W-:-:S05]  /*1220*/  IMAD.HI.U32 R16, R12, R6, RZ ;  /* 0x000000060c107227 */ /* 0x008fca00078e00ff */
[-C--:B------:R-:W-:Y:S01]  /*1230*/  @P2 SHF.R.U32.HI R12, RZ, R7.reuse, R16 ;  /* 0x00000007ff0c2219 */ /* 0x080fe20000011610 */
[----:B------:R-:W-:Y:S01]  /*1240*/  IMAD.HI.U32 R16, R15, R6, RZ ;  /* 0x000000060f107227 */ /* 0x000fe200078e00ff */
[-C--:B-1----:R-:W-:Y:S02]  /*1250*/  @P1 SHF.R.U32.HI R11, RZ, R8.reuse, R13 ;  /* 0x00000008ff0b1219 */ /* 0x082fe4000001160d */
[----:B------:R-:W-:Y:S02]  /*1260*/  SHF.R.U32.HI R5, RZ, R8, R5 ;  /* 0x00000008ff057219 */ /* 0x000fe40000011605 */
[----:B------:R-:W-:Y:S02]  /*1270*/  SHF.R.U32.HI R16, RZ, R7, R16 ;  /* 0x00000007ff107219 */ /* 0x000fe40000011610 */
[----:B------:R-:W-:Y:S01]  /*1280*/  SEL R5, R14, R5, !P1 ;  /* 0x000000050e057207 */ /* 0x000fe20004800000 */
[----:B--2---:R-:W-:Y:S01]  /*1290*/  IMAD.HI.U32 R13, R11, R2, RZ ;  /* 0x000000020b0d7227 */ /* 0x004fe200078e00ff */
[----:B------:R-:W-:-:S03]  /*12a0*/  SEL R16, R15, R16, !P2 ;  /* 0x000000100f107207 */ /* 0x000fc60005000000 */
[----:B------:R-:W-:Y:S01]  /*12b0*/  IMAD.HI.U32 R6, R12, R2, RZ ;  /* 0x000000020c067227 */ /* 0x000fe200078e00ff */
[----:B------:R-:W-:-:S04]  /*12c0*/  @P0 SHF.R.U32.HI R11, RZ, R3, R13 ;  /* 0x00000003ff0b0219 */ /* 0x000fc8000001160d */
[----:B------:R-:W-:Y:S01]  /*12d0*/  @P0 SHF.R.U32.HI R12, RZ, R3, R6 ;  /* 0x00000003ff0c0219 */ /* 0x000fe20000011606 */
[----:B------:R-:W-:-:S04]  /*12e0*/  IMAD R11, R11, R10, RZ ;  /* 0x0000000a0b0b7224 */ /* 0x000fc800078e02ff */
[----:B------:R-:W-:Y:S01]  /*12f0*/  IMAD R6, R12, R10, RZ ;  /* 0x0000000a0c067224 */ /* 0x000fe200078e02ff */
[----:B------:R-:W-:-:S04]  /*1300*/  ISETP.GE.AND P1, PT, R5, R11, PT ;  /* 0x0000000b0500720c */ /* 0x000fc80003f26270 */
[----:B------:R-:W-:Y:S01]  /*1310*/  ISETP.GE.OR P1, PT, R16, R6, P1 ;  /* 0x000000061000720c */ /* 0x000fe20000f26670 */
[----:B------:R-:W-:-:S05]  /*1320*/  IMAD.HI.U32 R6, R5, R2, RZ ;  /* 0x0000000205067227 */ /* 0x000fca00078e00ff */
[----:B------:R-:W-:-:S04]  /*1330*/  SHF.R.U32.HI R6, RZ, R3, R6 ;  /* 0x00000003ff067219 */ /* 0x000fc80000011606 */
[----:B------:R-:W-:-:S03]  /*1340*/  SEL R6, R5, R6, !P0 ;  /* 0x0000000605067207 */ /* 0x000fc60004000000 */
[----:B------:R-:W-:Y:S01]  /*1350*/  @!P1 IMAD.HI.U32 R7, R16, R2, RZ ;  /* 0x0000000210079227 */ /* 0x000fe200078e00ff */
[----:B------:R-:W-:-:S04]  /*1360*/  IADD3 R2, PT, PT, -R6, RZ, RZ ;  /* 0x000000ff06027210 */ /* 0x000fc80007ffe1ff */
[----:B------:R-:W-:Y:S01]  /*1370*/  @!P1 SHF.R.U32.HI R3, RZ, R3, R7 ;  /* 0x00000003ff039219 */ /* 0x000fe20000011607 */
[----:B------:R-:W-:Y:S01]  /*1380*/  IMAD R2, R10, R2, R5 ;  /* 0x000000020a027224 */ /* 0x000fe200078e0205 */
[----:B------:R-:W-:Y:S02]  /*1390*/  IADD3 R7, PT, PT, -R5, RZ, RZ ;  /* 0x000000ff05077210 */ /* 0x000fe40007ffe1ff */
[----:B------:R-:W-:-:S03]  /*13a0*/  @!P1 SEL R3, R16, R3, !P0 ;  /* 0x0000000310039207 */ /* 0x000fc60004000000 */
[----:B------:R-:W-:Y:S02]  /*13b0*/  IMAD R7, R4, R7, R14 ;  /* 0x0000000704077224 */ /* 0x000fe400078e020e */
[--C-:B------:R-:W-:Y:S02]  /*13c0*/  @!P1 IMAD.IADD R6, R6, 0x1, -R3.reuse ;  /* 0x0000000106069824 */ /* 0x100fe400078e0a03 */
[----:B------:R-:W-:Y:S01]  /*13d0*/  @!P1 IMAD R3, R2, R12, R3 ;  /* 0x0000000c02039224 */ /* 0x000fe200078e0203 */
[----:B------:R-:W-:Y:S01]  /*13e0*/  IADD3 R2, PT, PT, -R16, RZ, RZ ;  /* 0x000000ff10027210 */ /* 0x000fe20007ffe1ff */
[----:B------:R-:W-:Y:S02]  /*13f0*/  @!P1 IMAD R5, R6, R10, R16 ;  /* 0x0000000a06059224 */ /* 0x000fe400078e0210 */
[----:B------:R-:W-:Y:S02]  /*1400*/  @!P1 IMAD.MOV.U32 R16, RZ, RZ, R3 ;  /* 0x000000ffff109224 */ /* 0x000fe400078e0003 */
[----:B------:R-:W-:-:S02]  /*1410*/  IMAD R2, R9, R2, R15 ;  /* 0x0000000209027224 */ /* 0x000fc400078e020f */
[----:B------:R-:W-:Y:S02]  /*1420*/  IMAD R14, R5, R4, R7 ;  /* 0x00000004050e7224 */ /* 0x000fe400078e0207 */
[----:B------:R-:W-:Y:S02]  /*1430*/  IMAD R15, R16, R9, R2 ;  /* 0x00000009100f7224 */ /* 0x000fe400078e0202 */
.L_x_16:
[----:B------:R-:W1:Y:S01]  /*1440*/  LDCU UR4, c[0x0][0xb30] ;  /* 0x00016600ff0477ac */ /* 0x000e620008000800 */
[----:B------:R-:W2:Y:S08]  /*1450*/  S2UR UR37, SR_CgaCtaId ;  /* 0x00000000002579c3 */ /* 0x000eb00000008800 */
[----:B------:R-:W3:Y:S01]  /*1460*/  LDC R40, c[0x0][0xb24] ;  /* 0x0002c900ff287b82 */ /* 0x000ee20000000800 */
[----:B-1----:R-:W-:-:S09]  /*1470*/  UISETP.NE.AND UP1, UPT, UR4, 0x1, UPT ;  /* 0x000000010400788c */ /* 0x002fd2000bf25270 */
[----:B--2---:R-:W-:Y:S05]  /*1480*/  BRA.U UP1, `(.L_x_17) ;  /* 0x0000000101407547 */ /* 0x004fea000b800000 */
[----:B------:R-:W1:Y:S08]  /*1490*/  LDC.64 R4, c[0x0][0xb10] ;  /* 0x0002c400ff047b82 */ /* 0x000e700000000a00 */
[----:B------:R-:W2:Y:S08]  /*14a0*/  LDC.64 R2, c[0x0][0xb18] ;  /* 0x0002c600ff027b82 */ /* 0x000eb00000000a00 */
[----:B------:R-:W4:Y:S08]  /*14b0*/  LDC R6, c[0x0][0xb20] ;  /* 0x0002c800ff067b82 */ /* 0x000f300000000800 */
[----:B------:R-:W3:Y:S01]  /*14c0*/  LDC R7, c[0x0][0xb0c] ;  /* 0x0002c300ff077b82 */ /* 0x000ee20000000800 */
[----:B-1----:R-:W-:-:S05]  /*14d0*/  IMAD.HI.U32 R4, R15, R4, RZ ;  /* 0x000000040f047227 */ /* 0x002fca00078e00ff */
[----:B------:R-:W-:Y:S01]  /*14e0*/  SHF.R.U32.HI R4, RZ, R5, R4 ;  /* 0x00000005ff047219 */ /* 0x000fe20000011604 */
[----:B--2---:R-:W-:Y:S01]  /*14f0*/  IMAD.HI.U32 R3, R14, R3, RZ ;  /* 0x000000030e037227 */ /* 0x004fe200078e00ff */
[----:B------:R-:W-:-:S04]  /*1500*/  ISETP.NE.AND P0, PT, R2, 0x1, PT ;  /* 0x000000010200780c */ /* 0x000fc80003f05270 */
[----:B----4-:R-:W-:-:S04]  /*1510*/  SHF.R.U32.HI R3, RZ, R6, R3 ;  /* 0x00000006ff037219 */ /* 0x010fc80000011603 */
[----:B------:R-:W-:Y:S02]  /*1520*/  SEL R3, R14, R3, !P0 ;  /* 0x000000030e037207 */ /* 0x000fe40004000000 */
[----:B---3--:R-:W-:-:S04]  /*1530*/  ISETP.NE.AND P1, PT, R7, 0x1, PT ;  /* 0x000000010700780c */ /* 0x008fc80003f25270 */
[----:B------:R-:W-:-:S05]  /*1540*/  SEL R4, R15, R4, !P1 ;  /* 0x000000040f047207 */ /* 0x000fca0004800000 */
[----:B------:R-:W-:Y:S02]  /*1550*/  IMAD.IADD R5, R3, 0x1, -R4 ;  /* 0x0000000103057824 */ /* 0x000fe400078e0a04 */
[----:B------:R-:W-:Y:S02]  /*1560*/  IMAD.IADD R3, R4, 0x1, -R3 ;  /* 0x0000000104037824 */ /* 0x000fe400078e0a03 */
[----:B------:R-:W-:Y:S02]  /*1570*/  IMAD R15, R5, R7, R15 ;  /* 0x00000007050f7224 */ /* 0x000fe400078e020f */
[----:B------:R-:W-:-:S07]  /*1580*/  IMAD R14, R3, R2, R14 ;  /* 0x00000002030e7224 */ /* 0x000fce00078e020e */
.L_x_17:
[----:B------:R-:W-:Y:S01]  /*1590*/  BAR.SYNC.DEFER_BLOCKING 0x0 ;  /* 0x0000000000007b1d */ /* 0x000fe20000010000 */
[----:B------:R-:W-:Y:S01]  /*15a0*/  UISETP.NE.AND UP1, UPT, UR8, 0x2, UPT ;  /* 0x000000020800788c */ /* 0x000fe2000bf25270 */
[----:B------:R-:W-:Y:S02]  /*15b0*/  ISETP.NE.OR P5, PT, R0, 0x2, !P5 ;  /* 0x000000020000780c */ /* 0x000fe40006fa5670 */
[----:B------:R-:W-:-:S06]  /*15c0*/  LOP3.LUT R2, R108, 0x1f, RZ, 0xc0, !PT ;  /* 0x0000001f6c027812 */ /* 0x000fcc00078ec0ff */
[----:B------:R-:W-:Y:S05]  /*15d0*/  BRA.U UP1, `(.L_x_18) ;  /* 0x00000019019c7547 */ /* 0x000fea000b800000 */
[----:B------:R-:W1:Y:S01]  /*15e0*/  LDCU UR13, c[0x0][0x38c] ;  /* 0x00007180ff0d77ac */ /* 0x000e620008000800 */
[----:B------:R-:W2:Y:S01]  /*15f0*/  LDC R8, c[0x0][0x370] ;  /* 0x0000dc00ff087b82 */ /* 0x000ea20000000800 */
[----:B------:R-:W-:Y:S01]  /*1600*/  PLOP3.LUT P1, PT, PT, PT, UP2, 0x80, 0x8 ;  /* 0x000000000008781c */ /* 0x000fe20003f2f028 */
[----:B------:R-:W-:Y:S01]  /*1610*/  IMAD.MOV.U32 R17, RZ, RZ, 0x1 ;  /* 0x00000001ff117424 */ /* 0x000fe200078e00ff */
[----:B------:R-:W-:Y:S01]  /*1620*/  ISETP.EQ.OR P4, PT, R2, RZ, P5 ;  /* 0x000000ff0200720c */ /* 0x000fe20002f82670 */
[----:B------:R-:W-:Y:S01]  /*1630*/  IMAD.MOV.U32 R16, RZ, RZ, RZ ;  /* 0x000000ffff107224 */ /* 0x000fe200078e00ff */
[----:B------:R-:W-:Y:S02]  /*1640*/  PLOP3.LUT P1, PT, P1, PT, PT, 0x8, 0x80 ;  /* 0x000000000080781c */ /* 0x000fe40000f2e170 */
[----:B------:R-:W-:Y:S01]  /*1650*/  CS2R R12, SRZ ;  /* 0x00000000000c7805 */ /* 0x000fe2000001ff00 */
[----:B------:R-:W-:Y:S01]  /*1660*/  IMAD.MOV.U32 R11, RZ, RZ, 0x1 ;  /* 0x00000001ff0b7424 */ /* 0x000fe200078e00ff */
[----:B------:R-:W4:Y:S01]  /*1670*/  LDC R0, c[0x0][0x374] ;  /* 0x0000dd00ff007b82 */ /* 0x000f220000000800 */
[----:B------:R-:W2:Y:S01]  /*1680*/  LDCU.64 UR22, c[0x0][0x348] ;  /* 0x00006900ff1677ac */ /* 0x000ea20008000a00 */
[----:B------:R-:W-:Y:S01]  /*1690*/  UMOV UR6, URZ ;  /* 0x000000ff00067c82 */ /* 0x000fe20008000000 */
[----:B-1----:R-:W-:-:S04]  /*16a0*/  UIADD3 UR5, UPT, UPT, UR13, 0x1f, URZ ;  /* 0x0000001f0d057890 */ /* 0x002fc8000fffe0ff */
[----:B------:R-:W-:-:S04]  /*16b0*/  USHF.R.S32.HI UR4, URZ, 0x1f, UR5 ;  /* 0x0000001fff047899 */ /* 0x000fc80008011405 */
[----:B------:R-:W-:-:S04]  /*16c0*/  ULEA.HI UR4, UR4, UR5, URZ, 0x5 ;  /* 0x0000000504047291 */ /* 0x000fc8000f8f28ff */
[----:B------:R-:W-:Y:S02]  /*16d0*/  USHF.R.S32.HI UR15, URZ, 0x5, UR4 ;  /* 0x00000005ff0f7899 */ /* 0x000fe40008011404 */
[----:B------:R-:W-:Y:S02]  /*16e0*/  UIADD3 UR4, UPT, UPT, UR13, -0x1, URZ ;  /* 0xffffffff0d047890 */ /* 0x000fe4000fffe0ff */
[----:B------:R-:W-:Y:S02]  /*16f0*/  UISETP.LT.U32.AND UP0, UPT, UR15, 0x14, UPT ;  /* 0x000000140f00788c */ /* 0x000fe4000bf01070 */
[----:B------:R-:W-:Y:S02]  /*1700*/  UISETP.GE.U32.AND UP1, UPT, UR4, -0x3f, UPT ;  /* 0xffffffc10400788c */ /* 0x000fe4000bf26070 */
[----:B------:R-:W-:Y:S02]  /*1710*/  USEL UR14, UR15, 0x14, UP0 ;  /* 0x000000140f0e7887 */ /* 0x000fe40008000000 */
[----:B------:R-:W-:-:S02]  /*1720*/  UIADD3 UR13, UPT, UPT, UR13, 0x3e, URZ ;  /* 0x0000003e0d0d7890 */ /* 0x000fc4000fffe0ff */
[----:B------:R-:W-:Y:S02]  /*1730*/  UIADD3 UR5, UPT, UPT, UR14, -0x1, URZ ;  /* 0xffffffff0e057890 */ /* 0x000fe4000fffe0ff */
[----:B------:R-:W-:-:S03]  /*1740*/  UIADD3 UR7, UPT, UPT, UR15, -UR14, URZ ;  /* 0x8000000e0f077290 */ /* 0x000fc6000fffe0ff */
[----:B------:R-:W-:-:S04]  /*1750*/  @UP1 UIADD3 UR5, UPT, UPT, UR14, URZ, URZ ;  /* 0x000000ff0e051290 */ /* 0x000fc8000fffe0ff */
[----:B--2---:R-:W-:-:S12]  /*1760*/  UIADD3 UR5, UPT, UPT, UR5, 0x1, URZ ;  /* 0x0000000105057890 */ /* 0x004fd8000fffe0ff */
.L_x_36:
[----:B------:R-:W-:Y:S01]  /*1770*/  UISETP.NE.AND UP0, UPT, UR37, URZ, UPT ;  /* 0x000000ff2500728c */ /* 0x000fe2000bf05270 */
[----:B------:R-:W1:Y:S08]  /*1780*/  S2UR UR37, SR_CgaCtaId ;  /* 0x00000000002579c3 */ /* 0x000e700000008800 */
[----:B------:R-:W-:Y:S05]  /*1790*/  BRA.U UP0, `(.L_x_19) ;  /* 0x0000000100347547 */ /* 0x000fea000b800000 */
[----:B------:R-:W2:Y:S01]  /*17a0*/  S2R R2, SR_CgaCtaId ;  /* 0x0000000000027919 */ /* 0x000ea20000008800 */
[----:B------:R-:W-:-:S04]  /*17b0*/  MOV R3, 0x400 ;  /* 0x0000040000037802 */ /* 0x000fc80000000f00 */
[----:B--2---:R-:W-:Y:S02]  /*17c0*/  LEA R2, R2, R3, 0x18 ;  /* 0x0000000302027211 */ /* 0x004fe400078ec0ff */
[----:B------:R-:W-:-:S03]  /*17d0*/  SHF.L.U32 R3, R11, 0x1f, RZ ;  /* 0x0000001f0b037819 */ /* 0x000fc600000006ff */
[----:B------:R-:W-:-:S04]  /*17e0*/  IMAD R2, R12, 0x8, R2 ;  /* 0x000000080c027824 */ /* 0x000fc800078e0202 */
[----:B------:R-:W2:Y:S02]  /*17f0*/  SYNCS.PHASECHK.TRANS64.TRYWAIT P0, [R2+URZ+0x200], R3 ;  /* 0x00020003020075a7 */ /* 0x000ea400080011ff */
[----:B--2---:R-:W-:Y:S05]  /*1800*/  @!P0 BRA `(.L_x_20) ;  /* 0x0000008000708947 */ /* 0x004fea0003800000 */
.L_x_142:
[----:B------:R-:W-:Y:S01]  /*1810*/  VIADD R12, R12, 0x1 ;  /* 0x000000010c0c7836 */ /* 0x000fe20000000000 */
[----:B------:R2:W-:Y:S04]  /*1820*/  SYNCS.ARRIVE.TRANS64.A1T0 RZ, [R2+URZ+0x1f0], RZ ;  /* 0x0001f0ff02ff79a7 */ /* 0x0005e800081000ff */
[----:B------:R-:W-:-:S04]  /*1830*/  ISETP.NE.AND P0, PT, R12, 0x2, PT ;  /* 0x000000020c00780c */ /* 0x000fc80003f05270 */
[----:B------:R-:W-:Y:S02]  /*1840*/  SEL R12, R12, RZ, P0 ;  /* 0x000000ff0c0c7207 */ /* 0x000fe40000000000 */
[----:B--2---:R-:W-:-:S04]  /*1850*/  SEL R2, RZ, 0x1, P0 ;  /* 0x00000001ff027807 */ /* 0x004fc80000000000 */
[----:B------:R-:W-:-:S07]  /*1860*/  LOP3.LUT R11, R11, R2, RZ, 0x3c, !PT ;  /* 0x000000020b0b7212 */ /* 0x000fce00078e3cff */
.L_x_19:
[----:B------:R-:W-:Y:S01]  /*1870*/  UMOV UR4, 0x400 ;  /* 0x0000040000047882 */ /* 0x000fe20000000000 */
[----:B------:R-:W-:Y:S01]  /*1880*/  SHF.L.U32 R2, R17, 0x1f, RZ ;  /* 0x0000001f11027819 */ /* 0x000fe200000006ff */
[----:B-1----:R-:W-:Y:S01]  /*1890*/  ULEA UR4, UR37, UR4, 0x18 ;  /* 0x0000000425047291 */ /* 0x002fe2000f8ec0ff */
[----:B------:R-:W-:Y:S01]  /*18a0*/  R2UR UR35, R15 ;  /* 0x000000000f2372ca */ /* 0x000fe200000e0000 */
[----:B------:R-:W-:Y:S01]  /*18b0*/  UISETP.GE.U32.AND UP0, UPT, UR13, 0x3f, UPT ;  /* 0x0000003f0d00788c */ /* 0x000fe2000bf06070 */
[----:B------:R-:W-:Y:S01]  /*18c0*/  R2UR UR11, R14 ;  /* 0x000000000e0b72ca */ /* 0x000fe200000e0000 */
[----:B------:R-:W-:Y:S01]  /*18d0*/  ULEA UR8, UR6, UR4, 0x3 ;  /* 0x0000000406087291 */ /* 0x000fe2000f8e18ff */
[----:B------:R-:W-:-:S08]  /*18e0*/  UMOV UR24, URZ ;  /* 0x000000ff00187c82 */ /* 0x000fd00008000000 */
[----:B------:R1:W2:Y:S01]  /*18f0*/  SYNCS.PHASECHK.TRANS64.TRYWAIT P0, [UR8+0xa0], R2 ;  /* 0x0000a002ff0075a7 */ /* 0x0002a20008001108 */
[----:B------:R-:W-:Y:S02]  /*1900*/  USHF.L.U32 UR35, UR35, 0x6, URZ ;  /* 0x0000000623237899 */ /* 0x000fe400080006ff */
[----:B------:R-:W-:Y:S01]  /*1910*/  USHF.L.U32 UR11, UR11, 0x8, URZ ;  /* 0x000000080b0b7899 */ /* 0x000fe200080006ff */
[----:B------:R-:W-:Y:S11]  /*1920*/  BRA.U !UP0, `(.L_x_21) ;  /* 0x0000000108a87547 */ /* 0x000ff6000b800000 */
[----:B------:R-:W-:Y:S01]  /*1930*/  UMOV UR16, URZ ;  /* 0x000000ff00107c82 */ /* 0x000fe20008000000 */
[----:B------:R-:W-:-:S05]  /*1940*/  UMOV UR17, UR6 ;  /* 0x0000000600117c82 */ /* 0x000fca0008000000 */
.L_x_26:
[----:B-1----:R-:W-:Y:S01]  /*1950*/  ULEA UR33, UR17, UR4, 0x3 ;  /* 0x0000000411217291 */ /* 0x002fe2000f8e18ff */
[----:B--2---:R-:W-:Y:S01]  /*1960*/  @!P5 MOV R3, 0x2800 ;  /* 0x000028000003d802 */ /* 0x004fe20000000f00 */
[----:B--2---:R-:W-:Y:S10]  /*1970*/  @P0 BRA `(.L_x_22) ;  /* 0x00000000000c0947 */ /* 0x004ff40003800000 */
[----:B------:R-:W-:-:S04]  /*1980*/  SHF.L.U32 R4, R17, 0x1f, RZ ;  /* 0x0000001f11047819 */ /* 0x000fc800000006ff */
[----:B------:R-:W2:Y:S02]  /*1990*/  SYNCS.PHASECHK.TRANS64.TRYWAIT P0, [UR33+0xa0], R4 ;  /* 0x0000a004ff0075a7 */ /* 0x000ea40008001121 */
[----:B--2---:R-:W-:Y:S05]  /*19a0*/  @!P0 BRA `(.L_x_23) ;  /* 0x00000080001c8947 */ /* 0x004fea0003800000 */
.L_x_22:
[----:B------:R2:W-:Y:S01]  /*19b0*/  @!P5 SYNCS.ARRIVE.TRANS64 RZ, [UR33], R3 ;  /* 0x00000003ffffd9a7 */ /* 0x0005e20008000021 */
[----:B------:R-:W-:Y:S04]  /*19c0*/  BSSY.RECONVERGENT B0, `(.L_x_24) ;  /* 0x0000003000007945 */ /* 0x000fe80003800200 */
[----:B------:R-:W-:Y:S05]  /*19d0*/  @P4 BRA `(.L_x_25) ;  /* 0x0000000000044947 */ /* 0x000fea0003800000 */
[----:B------:R-:W-:Y:S05]  /*19e0*/  BPT.TRAP 0x1 ;  /* 0x000000040000795c */ /* 0x000fea0000300000 */
.L_x_25:
[----:B------:R-:W-:Y:S05]  /*19f0*/  BSYNC.RECONVERGENT B0 ;  /* 0x0000000000007941 */ /* 0x000fea0003800200 */
.L_x_24:
[----:B------:R-:W-:Y:S02]  /*1a00*/  UIADD3 UR6, UPT, UPT, UR17, 0x1, URZ ;  /* 0x0000000111067890 */ /* 0x000fe4000fffe0ff */
[----:B------:R-:W-:Y:S02]  /*1a10*/  ULEA UR32, UR17, UR4, 0xb ;  /* 0x0000000411207291 */ /* 0x000fe4000f8e58ff */
[----:B------:R-:W-:Y:S02]  /*1a20*/  UISETP.NE.AND UP0, UPT, UR6, 0x14, UPT ;  /* 0x000000140600788c */ /* 0x000fe4000bf05270 */
[----:B------:R-:W-:Y:S02]  /*1a30*/  UIADD3 UR26, UP1, UPT, UR22, 0x80, URZ ;  /* 0x00000080161a7890 */ /* 0x000fe4000ff3e0ff */
[----:B------:R-:W-:Y:S02]  /*1a40*/  USEL UR9, URZ, 0x1, UP0 ;  /* 0x00000001ff097887 */ /* 0x000fe40008000000 */
[----:B------:R-:W-:-:S02]  /*1a50*/  USEL UR6, UR6, URZ, UP0 ;  /* 0x000000ff06067287 */ /* 0x000fc40008000000 */
[----:B------:R-:W-:Y:S02]  /*1a60*/  UIADD3 UR20, UP0, UPT, UR22, 0x180, URZ ;  /* 0x0000018016147890 */ /* 0x000fe4000ff1e0ff */
[----:B------:R-:W-:Y:S01]  /*1a70*/  ULEA UR8, UR6, UR4, 0x3 ;  /* 0x0000000406087291 */ /* 0x000fe2000f8e18ff */
[----:B------:R-:W-:Y:S01]  /*1a80*/  LOP3.LUT R17, R17, UR9, RZ, 0x3c, !PT ;  /* 0x0000000911117c12 */ /* 0x000fe2000f8e3cff */
[----:B------:R-:W-:Y:S02]  /*1a90*/  USHF.L.U32 UR34, UR16, 0x5, URZ ;  /* 0x0000000510227899 */ /* 0x000fe400080006ff */
[----:B------:R-:W-:Y:S01]  /*1aa0*/  UIADD3.X UR27, UPT, UPT, URZ, UR23, URZ, UP1, !UPT ;  /* 0x00000017ff1b7290 */ /* 0x000fe20008ffe4ff */
[----:B-1----:R-:W-:Y:S01]  /*1ab0*/  SHF.L.U32 R2, R17, 0x1f, RZ ;  /* 0x0000001f11027819 */ /* 0x002fe200000006ff */
[----:B------:R-:W-:Y:S02]  /*1ac0*/  UIADD3 UR32, UPT, UPT, UR32, 0x6600, URZ ;  /* 0x0000660020207890 */ /* 0x000fe4000fffe0ff */
[----:B------:R-:W-:Y:S01]  /*1ad0*/  UIADD3.X UR21, UPT, UPT, URZ, UR23, URZ, UP0, !UPT ;  /* 0x00000017ff157290 */ /* 0x000fe200087fe4ff */
[----:B------:R1:W1:Y:S01]  /*1ae0*/  SYNCS.PHASECHK.TRANS64.TRYWAIT P0, [UR8+0xa0], R2 ;  /* 0x0000a002ff0075a7 */ /* 0x0002620008001108 */
[----:B------:R-:W-:Y:S01]  /*1af0*/  ULEA UR8, UR17, UR4, 0xd ;  /* 0x0000000411087291 */ /* 0x000fe2000f8e68ff */
[----:B------:R-:W-:Y:S01]  /*1b00*/  UMOV UR18, 0x0 ;  /* 0x0000000000127882 */ /* 0x000fe20000000000 */
[----:B------:R-:W-:-:S02]  /*1b10*/  UMOV UR19, 0x10000000 ;  /* 0x1000000000137882 */ /* 0x000fc40000000000 */
[----:B------:R-:W-:Y:S01]  /*1b20*/  UIADD3 UR8, UPT, UPT, UR8, 0x10600, URZ ;  /* 0x0001060008087890 */ /* 0x000fe2000fffe0ff */
[----:B------:R1:W-:Y:S01]  /*1b30*/  UTMALDG.3D [UR32], [UR26], desc[UR18] ;  /* 0x000012201a0075b4 */ /* 0x0003e20008011000 */
[----:B------:R-:W-:Y:S01]  /*1b40*/  UMOV UR12, UR36 ;  /* 0x00000024000c7c82 */ /* 0x000fe20008000000 */
[----:B------:R-:W-:Y:S01]  /*1b50*/  UMOV UR9, UR33 ;  /* 0x0000002100097c82 */ /* 0x000fe20008000000 */
[----:B------:R-:W-:Y:S01]  /*1b60*/  UMOV UR10, UR34 ;  /* 0x00000022000a7c82 */ /* 0x000fe20008000000 */
[----:B------:R-:W-:Y:S01]  /*1b70*/  UIADD3 UR16, UPT, UPT, UR16, 0x1, URZ ;  /* 0x0000000110107890 */ /* 0x000fe2000fffe0ff */
[----:B------:R-:W-:Y:S01]  /*1b80*/  UMOV UR24, UR5 ;  /* 0x0000000500187c82 */ /* 0x000fe20008000000 */
[----:B------:R-:W-:Y:S02]  /*1b90*/  UMOV UR17, UR6 ;  /* 0x0000000600117c82 */ /* 0x000fe40008000000 */
[----:B------:R1:W-:Y:S01]  /*1ba0*/  UTMALDG.3D [UR8], [UR20], desc[UR18] ;  /* 0x00001208140075b4 */ /* 0x0003e20008011000 */
[----:B------:R-:W-:-:S09]  /*1bb0*/  UISETP.NE.AND UP0, UPT, UR16, UR5, UPT ;  /* 0x000000051000728c */ /* 0x000fd2000bf05270 */
[----:B------:R-:W-:Y:S05]  /*1bc0*/  BRA.U UP0, `(.L_x_26) ;  /* 0xfffffffd00607547 */ /* 0x000fea000b83ffff */
.L_x_21:
[----:B-1----:R-:W-:Y:S01]  /*1bd0*/  ULEA UR8, UR6, UR4, 0x3 ;  /* 0x0000000406087291 */ /* 0x002fe2000f8e18ff */
[----:B------:R-:W-:Y:S01]  /*1be0*/  SHF.L.U32 R2, R17, 0x1f, RZ ;  /* 0x0000001f11027819 */ /* 0x000fe200000006ff */
[----:B------:R-:W-:Y:S01]  /*1bf0*/  @!P1 SYNCS.ARRIVE.TRANS64.A1T0 RZ, [UR4+0x188], RZ ;  /* 0x000188ffffff99a7 */ /* 0x000fe20008100004 */
[----:B------:R-:W-:-:S06]  /*1c00*/  UISETP.GT.AND UP0, UPT, UR15, UR14, UPT ;  /* 0x0000000e0f00728c */ /* 0x000fcc000bf04270 */
[----:B--2---:R1:W2:Y:S03]  /*1c10*/  SYNCS.PHASECHK.TRANS64.TRYWAIT P0, [UR8+0xa0], R2 ;  /* 0x0000a002ff0075a7 */ /* 0x0042a60008001108 */
[----:B------:R-:W-:Y:S05]  /*1c20*/  BRA.U !UP0, `(.L_x_27) ;  /* 0x0000000108ac7547 */ /* 0x000fea000b800000 */
[----:B------:R-:W-:Y:S01]  /*1c30*/  UIADD3 UR21, UPT, UPT, UR7, UR24, URZ ;  /* 0x0000001807157290 */ /* 0x000fe2000fffe0ff */
[----:B------:R-:W-:-:S11]  /*1c40*/  UMOV UR25, UR6 ;  /* 0x0000000600197c82 */ /* 0x000fd60008000000 */
.L_x_32:
[----:B-1----:R-:W-:Y:S01]  /*1c50*/  ULEA UR17, UR25, UR4, 0x3 ;  /* 0x0000000419117291 */ /* 0x002fe2000f8e18ff */
[----:B--2---:R-:W-:Y:S01]  /*1c60*/  @!P5 MOV R3, 0x2800 ;  /* 0x000028000003d802 */ /* 0x004fe20000000f00 */
[----:B--2---:R-:W-:Y:S10]  /*1c70*/  @P0 BRA `(.L_x_28) ;  /* 0x00000000000c0947 */ /* 0x004ff40003800000 */
[----:B------:R-:W-:-:S04]  /*1c80*/  SHF.L.U32 R4, R17, 0x1f, RZ ;  /* 0x0000001f11047819 */ /* 0x000fc800000006ff */
[----:B------:R-:W2:Y:S02]  /*1c90*/  SYNCS.PHASECHK.TRANS64.TRYWAIT P0, [UR17+0xa0], R4 ;  /* 0x0000a004ff0075a7 */ /* 0x000ea40008001111 */
[----:B--2---:R-:W-:Y:S05]  /*1ca0*/  @!P0 BRA `(.L_x_29) ;  /* 0x0000007c00748947 */ /* 0x004fea0003800000 */
.L_x_28:
[----:B------:R2:W-:Y:S01]  /*1cb0*/  @!P5 SYNCS.ARRIVE.TRANS64 RZ, [UR17], R3 ;  /* 0x00000003ffffd9a7 */ /* 0x0005e20008000011 */
[----:B------:R-:W-:Y:S04]  /*1cc0*/  BSSY.RECONVERGENT B0, `(.L_x_30) ;  /* 0x0000003000007945 */ /* 0x000fe80003800200 */
[----:B------:R-:W-:Y:S05]  /*1cd0*/  @P4 BRA `(.L_x_31) ;  /* 0x0000000000044947 */ /* 0x000fea0003800000 */
[----:B------:R-:W-:Y:S05]  /*1ce0*/  BPT.TRAP 0x1 ;  /* 0x000000040000795c */ /* 0x000fea0000300000 */
.L_x_31:
[----:B------:R-:W-:Y:S05]  /*1cf0*/  BSYNC.RECONVERGENT B0 ;  /* 0x0000000000007941 */ /* 0x000fea0003800200 */
.L_x_30:
        /* <DEDUP_REMOVED lines=10> */
[----:B------:R-:W-:Y:S01]  /*1da0*/  UIADD3 UR16, UPT, UPT, UR16, 0x6600, URZ ;  /* 0x0000660010107890 */ /* 0x000fe2000fffe0ff */
[----:B-1----:R-:W-:Y:S01]  /*1db0*/  SHF.L.U32 R2, R17, 0x1f, RZ ;  /* 0x0000001f11027819 */ /* 0x002fe200000006ff */
[----:B------:R-:W-:Y:S02]  /*1dc0*/  UIADD3.X UR31, UPT, UPT, URZ, UR23, URZ, UP1, !UPT ;  /* 0x00000017ff1f7290 */ /* 0x000fe40008ffe4ff */
[----:B------:R-:W-:Y:S01]  /*1dd0*/  UIADD3.X UR29, UPT, UPT, URZ, UR23, URZ, UP0, !UPT ;  /* 0x00000017ff1d7290 */ /* 0x000fe200087fe4ff */
[----:B------:R1:W1:Y:S01]  /*1de0*/  SYNCS.PHASECHK.TRANS64.TRYWAIT P0, [UR8+0xa0], R2 ;  /* 0x0000a002ff0075a7 */ /* 0x0002620008001108 */
[----:B------:R-:W-:Y:S01]  /*1df0*/  ULEA UR8, UR25, UR4, 0xd ;  /* 0x0000000419087291 */ /* 0x000fe2000f8e68ff */
[----:B------:R-:W-:Y:S01]  /*1e00*/  UMOV UR26, 0x0 ;  /* 0x00000000001a7882 */ /* 0x000fe20000000000 */
[----:B------:R-:W-:-:S02]  /*1e10*/  UMOV UR27, 0x10000000 ;  /* 0x10000000001b7882 */ /* 0x000fc40000000000 */
[----:B------:R-:W-:Y:S01]  /*1e20*/  UIADD3 UR8, UPT, UPT, UR8, 0x10600, URZ ;  /* 0x0001060008087890 */ /* 0x000fe2000fffe0ff */
[----:B------:R-:W-:Y:S01]  /*1e30*/  UMOV UR19, UR35 ;  /* 0x0000002300137c82 */ /* 0x000fe20008000000 */
[----:B------:R-:W-:Y:S01]  /*1e40*/  UMOV UR20, UR36 ;  /* 0x0000002400147c82 */ /* 0x000fe20008000000 */
[----:B------:R-:W-:Y:S01]  /*1e50*/  UMOV UR12, UR36 ;  /* 0x00000024000c7c82 */ /* 0x000fe20008000000 */
[----:B------:R-:W-:Y:S01]  /*1e60*/  UMOV UR9, UR17 ;  /* 0x0000001100097c82 */ /* 0x000fe20008000000 */
[----:B------:R-:W-:Y:S01]  /*1e70*/  UMOV UR10, UR18 ;  /* 0x00000012000a7c82 */ /* 0x000fe20008000000 */
[----:B------:R1:W-:Y:S01]  /*1e80*/  UTMALDG.3D [UR16], [UR30], desc[UR26] ;  /* 0x00001a101e0075b4 */ /* 0x0003e20008011000 */
[----:B------:R-:W-:Y:S01]  /*1e90*/  UIADD3 UR24, UPT, UPT, UR24, 0x1, URZ ;  /* 0x0000000118187890 */ /* 0x000fe2000fffe0ff */
[----:B------:R-:W-:-:S03]  /*1ea0*/  UMOV UR25, UR6 ;  /* 0x0000000600197c82 */ /* 0x000fc60008000000 */
[----:B------:R-:W-:Y:S01]  /*1eb0*/  UISETP.NE.AND UP0, UPT, UR24, UR21, UPT ;  /* 0x000000151800728c */ /* 0x000fe2000bf05270 */
[----:B------:R1:W-:Y:S08]  /*1ec0*/  UTMALDG.3D [UR8], [UR28], desc[UR26] ;  /* 0x00001a081c0075b4 */ /* 0x0003f00008011000 */
[----:B------:R-:W-:Y:S05]  /*1ed0*/  BRA.U UP0, `(.L_x_32) ;  /* 0xfffffffd005c7547 */ /* 0x000fea000b83ffff */
.L_x_27:
[C---:B-1----:R-:W-:Y:S01]  /*1ee0*/  LEA R2, R16.reuse, UR4, 0x3 ;  /* 0x0000000410027c11 */ /* 0x042fe2000f8e18ff */
[----:B------:R-:W-:Y:S01]  /*1ef0*/  NOP ;  /* 0x0000000000007918 */ /* 0x000fe20000000000 */
[----:B--2---:R-:W-:Y:S02]  /*1f00*/  SHF.L.U32 R3, R13, 0x1f, RZ ;  /* 0x0000001f0d037819 */ /* 0x004fe400000006ff */
[----:B------:R-:W-:Y:S02]  /*1f10*/  LEA R4, R16, UR4, 0x4 ;  /* 0x0000000410047c11 */ /* 0x000fe4000f8e20ff */
[----:B------:R-:W1:Y:S02]  /*1f20*/  SYNCS.PHASECHK.TRANS64.TRYWAIT P0, [R2+URZ+0x190], R3 ;  /* 0x00019003020075a7 */ /* 0x000e6400080011ff */
[----:B-1----:R-:W-:Y:S05]  /*1f30*/  @!P0 BRA `(.L_x_33) ;  /* 0x0000007800e88947 */ /* 0x002fea0003800000 */
.L_x_145:
[----:B------:R-:W2:Y:S01]  /*1f40*/  LDS.128 R4, [R4+0x220] ;  /* 0x0002200004047984 */ /* 0x000ea20000000c00 */
[----:B---3--:R-:W-:Y:S01]  /*1f50*/  ISETP.GE.AND P0, PT, R40, 0x1, PT ;  /* 0x000000012800780c */ /* 0x008fe20003f06270 */
[----:B-1----:R-:W-:Y:S01]  /*1f60*/  VIADD R2, R2, 0x1a0 ;  /* 0x000001a002027836 */ /* 0x002fe20000000000 */
[----:B------:R-:W-:Y:S01]  /*1f70*/  @!PT LDS RZ, [RZ] ;  /* 0x00000000fffff984 */ /* 0x000fe20000000800 */
[----:B------:R-:W-:Y:S01]  /*1f80*/  @!PT LDS RZ, [RZ] ;  /* 0x00000000fffff984 */ /* 0x000fe20000000800 */
[----:B------:R-:W-:Y:S01]  /*1f90*/  @!PT LDS RZ, [RZ] ;  /* 0x00000000fffff984 */ /* 0x000fe20000000800 */
[----:B------:R-:W-:Y:S01]  /*1fa0*/  @!PT LDS RZ, [RZ] ;  /* 0x00000000fffff984 */ /* 0x000fe20000000800 */
[----:B------:R1:W-:Y:S06]  /*1fb0*/  MEMBAR.ALL.CTA ;  /* 0x0000000000007992 */ /* 0x0003ec0000008000 */
[----:B-1----:R-:W1:Y:S01]  /*1fc0*/  FENCE.VIEW.ASYNC.S ;  /* 0x00000000000073c6 */ /* 0x002e620000000000 */
[----:B------:R-:W-:-:S04]  /*1fd0*/  PRMT R2, RZ, 0x654, R2 ;  /* 0x00000654ff027816 */ /* 0x000fc80000000002 */
[----:B-1----:R1:W-:Y:S01]  /*1fe0*/  SYNCS.ARRIVE.TRANS64.RED.A1T0 RZ, [R2+URZ], RZ ;  /* 0x000000ff02ff79a7 */ /* 0x0023e200081004ff */
[----:B--2---:R-:W-:-:S13]  /*1ff0*/  LOP3.LUT P2, RZ, R6, 0x1, RZ, 0xc0, !PT ;  /* 0x0000000106ff7812 */ /* 0x004fda000784c0ff */
[----:B------:R-:W-:Y:S01]  /*2000*/  @P2 SHF.R.U32.HI R3, RZ, 0x10, R5 ;  /* 0x00000010ff032819 */ /* 0x000fe20000011605 */
[----:B------:R-:W-:Y:S01]  /*2010*/  VOTEU.ANY UP0, P2 ;  /* 0x0000000000ff7886 */ /* 0x000fe20001000100 */
[----:B------:R-:W-:Y:S02]  /*2020*/  @P2 MOV R10, R4 ;  /* 0x00000004000a2202 */ /* 0x000fe40000000f00 */
[----:B------:R-:W-:Y:S02]  /*2030*/  @P2 R2UR.BROADCAST UR8, R3 ;  /* 0x00000000030822ca */ /* 0x000fe400008e0000 */
[----:B------:R-:W-:-:S11]  /*2040*/  @P2 LOP3.LUT R9, R5, 0xffff, RZ, 0xc0, !PT ;  /* 0x0000ffff05092812 */ /* 0x000fd600078ec0ff */
[----:B------:R-:W-:Y:S01]  /*2050*/  @UP0 UMOV UR36, UR8 ;  /* 0x0000000800240c82 */ /* 0x000fe20008000000 */
[----:B-1----:R-:W-:Y:S05]  /*2060*/  @!P0 BRA `(.L_x_34) ;  /* 0x0000000000b88947 */ /* 0x002fea0003800000 */
[----:B------:R-:W4:Y:S01]  /*2070*/  LDC.64 R4, c[0x0][0xb18] ;  /* 0x0002c600ff047b82 */ /* 0x000f220000000a00 */
[----:B------:R-:W-:-:S07]  /*2080*/  ISETP.NE.AND P3, PT, R40, 0x1, PT ;  /* 0x000000012800780c */ /* 0x000fce0003f65270 */
[----:B------:R-:W1:Y:S08]  /*2090*/  LDC.64 R6, c[0x0][0xb10] ;  /* 0x0002c400ff067b82 */ /* 0x000e700000000a00 */
[----:B------:R-:W2:Y:S08]  /*20a0*/  LDC R14, c[0x0][0xb20] ;  /* 0x0002c800ff0e7b82 */ /* 0x000eb00000000800 */
[----:B------:R-:W3:Y:S01]  /*20b0*/  LDC R15, c[0x0][0xb0c] ;  /* 0x0002c300ff0f7b82 */ /* 0x000ee20000000800 */
[----:B----4-:R-:W-:Y:S01]  /*20c0*/  IMAD.HI.U32 R19, R0, R5, RZ ;  /* 0x0000000500137227 */ /* 0x010fe200078e00ff */
[----:B------:R-:W-:-:S03]  /*20d0*/  ISETP.NE.AND P0, PT, R4, 0x1, PT ;  /* 0x000000010400780c */ /* 0x000fc60003f05270 */
[----:B------:R-:W-:-:S03]  /*20e0*/  IMAD.HI.U32 R5, R9, R5, RZ ;  /* 0x0000000509057227 */ /* 0x000fc600078e00ff */
[----:B------:R-:W4:Y:S01]  /*20f0*/  LDC.64 R2, c[0x0][0xb28] ;  /* 0x0002ca00ff027b82 */ /* 0x000f220000000a00 */
[----:B-1----:R-:W-:-:S04]  /*2100*/  IMAD.HI.U32 R20, R8, R6, RZ ;  /* 0x0000000608147227 */ /* 0x002fc800078e00ff */
[----:B------:R-:W-:Y:S01]  /*2110*/  IMAD.HI.U32 R21, R10, R6, RZ ;  /* 0x000000060a157227 */ /* 0x000fe200078e00ff */
[----:B------:R-:W-:Y:S02]  /*2120*/  SHF.R.U32.HI R20, RZ, R7, R20 ;  /* 0x00000007ff147219 */ /* 0x000fe40000011614 */
[-C--:B--2---:R-:W-:Y:S02]  /*2130*/  SHF.R.U32.HI R19, RZ, R14.reuse, R19 ;  /* 0x0000000eff137219 */ /* 0x084fe40000011613 */
[----:B------:R-:W-:Y:S02]  /*2140*/  SHF.R.U32.HI R5, RZ, R14, R5 ;  /* 0x0000000eff057219 */ /* 0x000fe40000011605 */
[----:B------:R-:W-:Y:S02]  /*2150*/  SEL R19, R0, R19, !P0 ;  /* 0x0000001300137207 */ /* 0x000fe40004000000 */
[----:B------:R-:W-:Y:S02]  /*2160*/  SHF.R.U32.HI R21, RZ, R7, R21 ;  /* 0x00000007ff157219 */ /* 0x000fe40000011615 */
[----:B---3--:R-:W-:-:S02]  /*2170*/  ISETP.NE.AND P1, PT, R15, 0x1, PT ;  /* 0x000000010f00780c */ /* 0x008fc40003f25270 */
[----:B------:R-:W-:Y:S02]  /*2180*/  SEL R5, R9, R5, !P0 ;  /* 0x0000000509057207 */ /* 0x000fe40004000000 */
[----:B------:R-:W-:Y:S02]  /*2190*/  SEL R20, R8, R20, !P1 ;  /* 0x0000001408147207 */ /* 0x000fe40004800000 */
[----:B------:R-:W-:Y:S01]  /*21a0*/  SEL R21, R10, R21, !P1 ;  /* 0x000000150a157207 */ /* 0x000fe20004800000 */
[----:B----4-:R-:W-:-:S04]  /*21b0*/  IMAD.HI.U32 R18, R19, R2, RZ ;  /* 0x0000000213127227 */ /* 0x010fc800078e00ff */
        /* <DEDUP_REMOVED lines=10> */
[----:B------:R-:W-:-:S04]  /*2260*/  @!P0 IMAD.HI.U32 R7, R21, R2, RZ ;  /* 0x0000000215078227 */ /* 0x000fc800078e00ff */
[----:B------:R-:W-:Y:S01]  /*2270*/  IMAD.MOV R2, RZ, RZ, -R6 ;  /* 0x000000ffff027224 */ /* 0x000fe200078e0a06 */
[----:B------:R-:W-:Y:S02]  /*2280*/  @!P0 SHF.R.U32.HI R3, RZ, R3, R7 ;  /* 0x00000003ff038219 */ /* 0x000fe40000011607 */
[----:B------:R-:W-:Y:S01]  /*2290*/  IADD3 R7, PT, PT, -R5, RZ, RZ ;  /* 0x000000ff05077210 */ /* 0x000fe20007ffe1ff */
[----:B------:R-:W-:Y:S01]  /*22a0*/  IMAD R2, R40, R2, R5 ;  /* 0x0000000228027224 */ /* 0x000fe200078e0205 */
        /* <DEDUP_REMOVED lines=10> */
.L_x_34:
[----:B------:R-:W1:Y:S02]  /*2350*/  LDCU UR8, c[0x0][0xb30] ;  /* 0x00016600ff0877ac */ /* 0x000e640008000800 */
[----:B-1----:R-:W-:-:S09]  /*2360*/  UISETP.NE.AND UP0, UPT, UR8, 0x1, UPT ;  /* 0x000000010800788c */ /* 0x002fd2000bf05270 */
[----:B------:R-:W-:Y:S05]  /*2370*/  BRA.U UP0, `(.L_x_35) ;  /* 0x0000000100407547 */ /* 0x000fea000b800000 */
[----:B------:R-:W1:Y:S08]  /*2380*/  LDC.64 R4, c[0x0][0xb10] ;  /* 0x0002c400ff047b82 */ /* 0x000e700000000a00 */
[----:B------:R-:W2:Y:S08]  /*2390*/  LDC.64 R2, c[0x0][0xb18] ;  /* 0x0002c600ff027b82 */ /* 0x000eb00000000a00 */
[----:B------:R-:W3:Y:S08]  /*23a0*/  LDC R6, c[0x0][0xb20] ;  /* 0x0002c800ff067b82 */ /* 0x000ef00000000800 */
[----:B------:R-:W4:Y:S01]  /*23b0*/  LDC R7, c[0x0][0xb0c] ;  /* 0x0002c300ff077b82 */ /* 0x000f220000000800 */
[----:B-1----:R-:W-:-:S05]  /*23c0*/  IMAD.HI.U32 R4, R10, R4, RZ ;  /* 0x000000040a047227 */ /* 0x002fca00078e00ff */
[----:B------:R-:W-:Y:S01]  /*23d0*/  SHF.R.U32.HI R4, RZ, R5, R4 ;  /* 0x00000005ff047219 */ /* 0x000fe20000011604 */
[----:B--2---:R-:W-:Y:S01]  /*23e0*/  IMAD.HI.U32 R3, R9, R3, RZ ;  /* 0x0000000309037227 */ /* 0x004fe200078e00ff */
[----:B------:R-:W-:-:S04]  /*23f0*/  ISETP.NE.AND P0, PT, R2, 0x1, PT ;  /* 0x000000010200780c */ /* 0x000fc80003f05270 */
[----:B---3--:R-:W-:-:S04]  /*2400*/  SHF.R.U32.HI R3, RZ, R6, R3 ;  /* 0x00000006ff037219 */ /* 0x008fc80000011603 */
[----:B------:R-:W-:Y:S02]  /*2410*/  SEL R3, R9, R3, !P0 ;  /* 0x0000000309037207 */ /* 0x000fe40004000000 */
[----:B----4-:R-:W-:-:S04]  /*2420*/  ISETP.NE.AND P1, PT, R7, 0x1, PT ;  /* 0x000000010700780c */ /* 0x010fc80003f25270 */
[----:B------:R-:W-:-:S05]  /*2430*/  SEL R4, R10, R4, !P1 ;  /* 0x000000040a047207 */ /* 0x000fca0004800000 */
[----:B------:R-:W-:Y:S02]  /*2440*/  IMAD.IADD R5, R3, 0x1, -R4 ;  /* 0x0000000103057824 */ /* 0x000fe400078e0a04 */
[----:B------:R-:W-:Y:S02]  /*2450*/  IMAD.IADD R3, R4, 0x1, -R3 ;  /* 0x0000000104037824 */ /* 0x000fe400078e0a03 */
[----:B------:R-:W-:Y:S02]  /*2460*/  IMAD R10, R5, R7, R10 ;  /* 0x00000007050a7224 */ /* 0x000fe400078e020a */
[----:B------:R-:W-:-:S07]  /*2470*/  IMAD R9, R3, R2, R9 ;  /* 0x0000000203097224 */ /* 0x000fce00078e0209 */
.L_x_35:
[----:B------:R-:W-:Y:S01]  /*2480*/  VIADD R16, R16, 0x1 ;  /* 0x0000000110107836 */ /* 0x000fe20000000000 */
[----:B------:R-:W-:Y:S01]  /*2490*/  PLOP3.LUT P1, PT, PT, PT, PT, 0x80, 0x8 ;  /* 0x000000000008781c */ /* 0x000fe20003f2f070 */
[----:B------:R-:W-:Y:S02]  /*24a0*/  IMAD.IADD R15, R10, 0x1, R95 ;  /* 0x000000010a0f7824 */ /* 0x000fe400078e025f */
[----:B------:R-:W-:Y:S01]  /*24b0*/  IMAD.IADD R14, R9, 0x1, R94 ;  /* 0x00000001090e7824 */ /* 0x000fe200078e025e */
[----:B------:R-:W-:-:S04]  /*24c0*/  ISETP.NE.AND P0, PT, R16, 0x2, PT ;  /* 0x000000021000780c */ /* 0x000fc80003f05270 */
[----:B------:R-:W-:Y:S02]  /*24d0*/  SEL R2, RZ, 0x1, P0 ;  /* 0x00000001ff027807 */ /* 0x000fe40000000000 */
[----:B------:R-:W-:Y:S02]  /*24e0*/  SEL R16, R16, RZ, P0 ;  /* 0x000000ff10107207 */ /* 0x000fe40000000000 */
[----:B------:R-:W-:Y:S01]  /*24f0*/  LOP3.LUT R13, R13, R2, RZ, 0x3c, !PT ;  /* 0x000000020d0d7212 */ /* 0x000fe200078e3cff */
[----:B------:R-:W-:Y:S06]  /*2500*/  @P2 BRA `(.L_x_36) ;  /* 0xfffffff000982947 */ /* 0x000fec000383ffff */
[----:B------:R-:W-:Y:S01]  /*2510*/  UIADD3 UR4, UPT, UPT, UR4, 0xa0, URZ ;  /* 0x000000a004047890 */ /* 0x000fe2000fffe0ff */
[----:B------:R-:W-:-:S03]  /*2520*/  SHF.L.U32 R2, R17, 0x1f, RZ ;  /* 0x0000001f11027819 */ /* 0x000fc600000006ff */
[----:B------:R-:W-:-:S09]  /*2530*/  ULEA UR5, UR6, UR4, 0x3 ;  /* 0x0000000406057291 */ /* 0x000fd2000f8e18ff */
[----:B------:R-:W1:Y:S02]  /*2540*/  SYNCS.PHASECHK.TRANS64.TRYWAIT P0, [UR5], R2 ;  /* 0x00000002ff0075a7 */ /* 0x000e640008001105 */
[----:B-1----:R-:W-:Y:S05]  /*2550*/  @!P0 BRA `(.L_x_37) ;  /* 0x0000007400748947 */ /* 0x002fea0003800000 */
.L_x_147:
[----:B------:R-:W-:-:S04]  /*2560*/  UIADD3 UR6, UPT, UPT, UR6, 0x1, URZ ;  /* 0x0000000106067890 */ /* 0x000fc8000fffe0ff */
[----:B------:R-:W-:-:S04]  /*2570*/  UISETP.NE.AND UP0, UPT, UR6, 0x14, UPT ;  /* 0x000000140600788c */ /* 0x000fc8000bf05270 */
[----:B------:R-:W-:Y:S02]  /*2580*/  USEL UR7, URZ, 0x1, UP0 ;  /* 0x00000001ff077887 */ /* 0x000fe40008000000 */
[----:B------:R-:W-:-:S04]  /*2590*/  USEL UR6, UR6, URZ, UP0 ;  /* 0x000000ff06067287 */ /* 0x000fc80008000000 */
[----:B------:R-:W-:Y:S01]  /*25a0*/  ULEA UR5, UR6, UR4, 0x3 ;  /* 0x0000000406057291 */ /* 0x000fe2000f8e18ff */
[----:B-1----:R-:W-:-:S04]  /*25b0*/  LOP3.LUT R2, R17, UR7, RZ, 0x3c, !PT ;  /* 0x0000000711027c12 */ /* 0x002fc8000f8e3cff */
[----:B------:R-:W-:-:S04]  /*25c0*/  SHF.L.U32 R3, R2, 0x1f, RZ ;  /* 0x0000001f02037819 */ /* 0x000fc800000006ff */
[----:B------:R-:W1:Y:S02]  /*25d0*/  SYNCS.PHASECHK.TRANS64.TRYWAIT P0, [UR5], R3 ;  /* 0x00000003ff0075a7 */ /* 0x000e640008001105 */
[----:B-1----:R-:W-:Y:S05]  /*25e0*/  @!P0 BRA `(.L_x_38) ;  /* 0x0000007400688947 */ /* 0x002fea0003800000 */
.L_x_149:
[----:B------:R-:W-:-:S04]  /*25f0*/  UIADD3 UR6, UPT, UPT, UR6, 0x1, URZ ;  /* 0x0000000106067890 */ /* 0x000fc8000fffe0ff */
[----:B------:R-:W-:-:S04]  /*2600*/  UISETP.NE.AND UP0, UPT, UR6, 0x14, UPT ;  /* 0x000000140600788c */ /* 0x000fc8000bf05270 */
[----:B------:R-:W-:Y:S02]  /*2610*/  USEL UR7, URZ, 0x1, UP0 ;  /* 0x00000001ff077887 */ /* 0x000fe40008000000 */
[----:B------:R-:W-:-:S04]  /*2620*/  USEL UR6, UR6, URZ, UP0 ;  /* 0x000000ff06067287 */ /* 0x000fc80008000000 */
[----:B------:R-:W-:Y:S01]  /*2630*/  ULEA UR5, UR6, UR4, 0x3 ;  /* 0x0000000406057291 */ /* 0x000fe2000f8e18ff */
[----:B------:R-:W-:-:S04]  /*2640*/  LOP3.LUT R2, R2, UR7, RZ, 0x3c, !PT ;  /* 0x0000000702027c12 */ /* 0x000fc8000f8e3cff */
[----:B-1----:R-:W-:-:S04]  /*2650*/  SHF.L.U32 R3, R2, 0x1f, RZ ;  /* 0x0000001f02037819 */ /* 0x002fc800000006ff */
[----:B------:R-:W1:Y:S02]  /*2660*/  SYNCS.PHASECHK.TRANS64.TRYWAIT P0, [UR5], R3 ;  /* 0x00000003ff0075a7 */ /* 0x000e640008001105 */
[----:B-1----:R-:W-:Y:S05]  /*2670*/  @!P0 BRA `(.L_x_39) ;  /* 0x00000074005c8947 */ /* 0x002fea0003800000 */
.L_x_151:
        /* <DEDUP_REMOVED lines=9> */
.L_x_153:
        /* <DEDUP_REMOVED lines=9> */
.L_x_155:
        /* <DEDUP_REMOVED lines=9> */
.L_x_157:
        /* <DEDUP_REMOVED lines=9> */
.L_x_159:
        /* <DEDUP_REMOVED lines=9> */
.L_x_161:
        /* <DEDUP_REMOVED lines=9> */
.L_x_163:
        /* <DEDUP_REMOVED lines=9> */
.L_x_165:
        /* <DEDUP_REMOVED lines=9> */
.L_x_167:
        /* <DEDUP_REMOVED lines=9> */
.L_x_169:
        /* <DEDUP_REMOVED lines=9> */
.L_x_171:
        /* <DEDUP_REMOVED lines=9> */
.L_x_173:
        /* <DEDUP_REMOVED lines=9> */
.L_x_175:
        /* <DEDUP_REMOVED lines=9> */
.L_x_177:
        /* <DEDUP_REMOVED lines=9> */
.L_x_179:
        /* <DEDUP_REMOVED lines=9> */
.L_x_181:
        /* <DEDUP_REMOVED lines=9> */
.L_x_183:
[----:B------:R-:W-:-:S04]  /*2f80*/  UIADD3 UR6, UPT, UPT, UR6, 0x1, URZ ;  /* 0x0000000106067890 */ /* 0x000fc8000fffe0ff */
[----:B------:R-:W-:-:S04]  /*2f90*/  UISETP.NE.AND UP0, UPT, UR6, 0x14, UPT ;  /* 0x000000140600788c */ /* 0x000fc8000bf05270 */
[----:B------:R-:W-:Y:S02]  /*2fa0*/  USEL UR5, URZ, 0x1, UP0 ;  /* 0x00000001ff057887 */ /* 0x000fe40008000000 */
[----:B------:R-:W-:-:S04]  /*2fb0*/  USEL UR6, UR6, URZ, UP0 ;  /* 0x000000ff06067287 */ /* 0x000fc80008000000 */
[----:B------:R-:W-:Y:S01]  /*2fc0*/  ULEA UR6, UR6, UR4, 0x3 ;  /* 0x0000000406067291 */ /* 0x000fe2000f8e18ff */
[----:B------:R-:W-:-:S04]  /*2fd0*/  LOP3.LUT R2, R2, UR5, RZ, 0x3c, !PT ;  /* 0x0000000502027c12 */ /* 0x000fc8000f8e3cff */
[----:B------:R-:W-:Y:S01]  /*2fe0*/  SHF.L.U32 R2, R2, 0x1f, RZ ;  /* 0x0000001f02027819 */ /* 0x000fe200000006ff */
[----:B-1--4-:R-:W-:-:S07]  /*2ff0*/  IMAD.U32 R0, RZ, RZ, UR6 ;  /* 0x00000006ff007e24 */ /* 0x012fce000f8e00ff */
.L_x_56:
[----:B-1----:R1:W2:Y:S02]  /*3000*/  SYNCS.PHASECHK.TRANS64.TRYWAIT P0, [R0+URZ], R2 ;  /* 0x00000002000075a7 */ /* 0x0022a400080011ff */
[----:B--2---:R-:W-:Y:S05]  /*3010*/  @!P0 NANOSLEEP.SYNCS 0x989680 ;  /* 0x009896800000895d */ /* 0x004fea0003900000 */
[----:B------:R-:W2:Y:S02]  /*3020*/  @!P0 SYNCS.PHASECHK.TRANS64 P0, [R0+URZ], R2 ;  /* 0x00000002000085a7 */ /* 0x000ea400080010ff */
[----:B--2---:R-:W-:Y:S05]  /*3030*/  @P0 EXIT ;  /* 0x000000000000094d */ /* 0x004fea0003800000 */
[----:B------:R-:W-:Y:S05]  /*3040*/  BRA `(.L_x_56) ;  /* 0xfffffffc00ec7947 */ /* 0x000fea000383ffff */
.L_x_18:
[----:B------:R-:W-:-:S04]  /*3050*/  UISETP.NE.AND UP1, UPT, UR37, URZ, UPT ;  /* 0x000000ff2500728c */ /* 0x000fc8000bf25270 */
[----:B------:R-:W-:-:S09]  /*3060*/  UISETP.NE.OR UP1, UPT, UR8, 0x1, UP1 ;  /* 0x000000010800788c */ /* 0x000fd20008f25670 */
[----:B------:R-:W-:Y:S05]  /*3070*/  BRA.U UP1, `(.L_x_57) ;  /* 0x0000000501487547 */ /* 0x000fea000b800000 */
[----:B------:R-:W-:Y:S01]  /*3080*/  ISETP.NE.AND P2, PT, R2, RZ, PT ;  /* 0x000000ff0200720c */ /* 0x000fe20003f45270 */
[----:B------:R-:W-:Y:S01]  /*3090*/  IMAD.MOV.U32 R12, RZ, RZ, 0x1 ;  /* 0x00000001ff0c7424 */ /* 0x000fe200078e00ff */
[----:B------:R-:W-:Y:S02]  /*30a0*/  CS2R R10, SRZ ;  /* 0x00000000000a7805 */ /* 0x000fe4000001ff00 */
[----:B------:R-:W-:Y:S01]  /*30b0*/  CS2R R8, SRZ ;  /* 0x0000000000087805 */ /* 0x000fe2000001ff00 */
[----:B------:R-:W-:Y:S01]  /*30c0*/  UMOV UR4, 0x400 ;  /* 0x0000040000047882 */ /* 0x000fe20000000000 */
[----:B------:R-:W-:Y:S01]  /*30d0*/  UMOV UR6, URZ ;  /* 0x000000ff00067c82 */ /* 0x000fe20008000000 */
[----:B------:R-:W-:-:S12]  /*30e0*/  ULEA UR37, UR37, UR4, 0x18 ;  /* 0x0000000425257291 */ /* 0x000fd8000f8ec0ff */
.L_x_61:
[----:B------:R-:W-:Y:S02]  /*30f0*/  LEA R0, R8, UR37, 0x3 ;  /* 0x0000002508007c11 */ /* 0x000fe4000f8e18ff */
[----:B------:R-:W-:-:S03]  /*3100*/  SHF.L.U32 R4, R9, 0x1f, RZ ;  /* 0x0000001f09047819 */ /* 0x000fc600000006ff */
[----:B------:R-:W-:Y:S01]  /*3110*/  VIADD R5, R0, 0x200 ;  /* 0x0000020000057836 */ /* 0x000fe20000000000 */
[----:B------:R-:W1:Y:S02]  /*3120*/  SYNCS.PHASECHK.TRANS64.TRYWAIT P0, [R0+URZ+0x1f0], R4 ;  /* 0x0001f004000075a7 */ /* 0x000e6400080011ff */
[----:B-1----:R-:W-:Y:S05]  /*3130*/  @!P0 BRA `(.L_x_58) ;  /* 0x0000007000448947 */ /* 0x002fea0003800000 */
.L_x_184:
[----:B------:R-:W-:Y:S01]  /*3140*/  ULEA UR5, UR6, UR37, 0x3 ;  /* 0x0000002506057291 */ /* 0x000fe2000f8e18ff */
[----:B-1----:R-:W-:Y:S01]  /*3150*/  PRMT R0, RZ, 0x654, R5 ;  /* 0x00000654ff007816 */ /* 0x002fe20000000005 */
[----:B------:R-:W-:Y:S01]  /*3160*/  @!P2 IMAD.MOV.U32 R4, RZ, RZ, 0x10 ;  /* 0x00000010ff04a424 */ /* 0x000fe200078e00ff */
[----:B------:R-:W-:Y:S01]  /*3170*/  SHF.L.U32 R5, R12, 0x1f, RZ ;  /* 0x0000001f0c057819 */ /* 0x000fe200000006ff */
[----:B------:R-:W-:Y:S01]  /*3180*/  UIADD3 UR4, UPT, UPT, UR5, 0x190, URZ ;  /* 0x0000019005047890 */ /* 0x000fe2000fffe0ff */
[----:B------:R1:W-:Y:S05]  /*3190*/  SYNCS.ARRIVE.TRANS64.RED.A1T0 RZ, [R0+URZ], RZ ;  /* 0x000000ff00ff79a7 */ /* 0x0003ea00081004ff */
[----:B------:R-:W-:Y:S01]  /*31a0*/  IMAD.U32 R6, RZ, RZ, UR4 ;  /* 0x00000004ff067e24 */ /* 0x000fe2000f8e00ff */
[----:B------:R-:W2:Y:S04]  /*31b0*/  SYNCS.PHASECHK.TRANS64.TRYWAIT P0, [UR5+0x1a0], R5 ;  /* 0x0001a005ff0075a7 */ /* 0x000ea80008001105 */
[----:B------:R-:W-:Y:S01]  /*31c0*/  PRMT R6, R2, 0x654, R6 ;  /* 0x0000065402067816 */ /* 0x000fe20000000006 */
[----:B-12---:R-:W-:Y:S06]  /*31d0*/  @!P0 BRA `(.L_x_59) ;  /* 0x0000007000308947 */ /* 0x006fec0003800000 */
.L_x_186:
[----:B------:R-:W-:Y:S01]  /*31e0*/  ULEA UR4, UR6, UR37, 0x4 ;  /* 0x0000002506047291 */ /* 0x000fe2000f8e20ff */
[----:B------:R-:W-:Y:S01]  /*31f0*/  SEL R3, R6, R3, !P2 ;  /* 0x0000000306037207 */ /* 0x000fe20005000000 */
[----:B------:R-:W-:Y:S01]  /*3200*/  UIADD3 UR5, UPT, UPT, UR5, 0x190, URZ ;  /* 0x0000019005057890 */ /* 0x000fe2000fffe0ff */
[----:B-1----:R-:W-:Y:S01]  /*3210*/  LEA R0, R11, UR37, 0x3 ;  /* 0x000000250b007c11 */ /* 0x002fe2000f8e18ff */
[----:B------:R-:W-:Y:S01]  /*3220*/  UIADD3 UR4, UPT, UPT, UR4, 0x220, URZ ;  /* 0x0000022004047890 */ /* 0x000fe2000fffe0ff */
[----:B------:R1:W-:Y:S01]  /*3230*/  @!P2 SYNCS.ARRIVE.TRANS64.RED RZ, [R3+URZ], R4 ;  /* 0x0000000403ffa9a7 */ /* 0x0003e200080004ff */
[----:B------:R-:W-:Y:S01]  /*3240*/  UIADD3 UR6, UPT, UPT, UR6, 0x1, URZ ;  /* 0x0000000106067890 */ /* 0x000fe2000fffe0ff */
[----:B------:R-:W-:-:S03]  /*3250*/  VIADD R8, R8, 0x1 ;  /* 0x0000000108087836 */ /* 0x000fc60000000000 */
[----:B------:R-:W-:Y:S02]  /*3260*/  UISETP.NE.AND UP0, UPT, UR6, 0x2, UPT ;  /* 0x000000020600788c */ /* 0x000fe4000bf05270 */
[----:B------:R-:W-:Y:S01]  /*3270*/  ISETP.NE.AND P0, PT, R8, 0x2, PT ;  /* 0x000000020800780c */ /* 0x000fe20003f05270 */
[----:B------:R-:W-:Y:S06]  /*3280*/  UGETNEXTWORKID.BROADCAST [UR4], [UR5] ;  /* 0x00000000040073ca */ /* 0x000fec0008000100 */
[----:B------:R-:W-:Y:S02]  /*3290*/  USEL UR4, URZ, 0x1, UP0 ;  /* 0x00000001ff047887 */ /* 0x000fe40008000000 */
[----:B------:R-:W-:-:S04]  /*32a0*/  USEL UR6, UR6, URZ, UP0 ;  /* 0x000000ff06067287 */ /* 0x000fc80008000000 */
[----:B------:R-:W-:Y:S02]  /*32b0*/  LOP3.LUT R12, R12, UR4, RZ, 0x3c, !PT ;  /* 0x000000040c0c7c12 */ /* 0x000fe4000f8e3cff */
[----:B-1----:R-:W-:-:S04]  /*32c0*/  SHF.L.U32 R4, R10, 0x1f, RZ ;  /* 0x0000001f0a047819 */ /* 0x002fc800000006ff */
[----:B------:R-:W1:Y:S02]  /*32d0*/  SYNCS.PHASECHK.TRANS64.TRYWAIT P1, [R0+URZ+0x190], R4 ;  /* 0x00019004000075a7 */ /* 0x000e6400080211ff */
[----:B-1----:R-:W-:Y:S05]  /*32e0*/  @!P1 BRA `(.L_x_60) ;  /* 0x0000007000049947 */ /* 0x002fea0003800000 */
.L_x_187:
[C---:B-1----:R-:W-:Y:S01]  /*32f0*/  LEA R4, R11.reuse, UR37, 0x4 ;  /* 0x000000250b047c11 */ /* 0x042fe2000f8e20ff */
[----:B------:R-:W-:Y:S01]  /*3300*/  VIADD R0, R0, 0x1a0 ;  /* 0x000001a000007836 */ /* 0x000fe20000000000 */
[----:B------:R-:W-:Y:S01]  /*3310*/  SEL R8, R8, RZ, P0 ;  /* 0x000000ff08087207 */ /* 0x000fe20000000000 */
[----:B------:R-:W-:-:S03]  /*3320*/  VIADD R11, R11, 0x1 ;  /* 0x000000010b0b7836 */ /* 0x000fc60000000000 */
[----:B------:R-:W1:Y:S01]  /*3330*/  LDS.128 R4, [R4+0x220] ;  /* 0x0002200004047984 */ /* 0x000e620000000c00 */
[----:B------:R-:W-:Y:S02]  /*3340*/  PRMT R0, RZ, 0x654, R0 ;  /* 0x00000654ff007816 */ /* 0x000fe40000000000 */
[C---:B------:R-:W-:Y:S01]  /*3350*/  ISETP.NE.AND P1, PT, R11.reuse, 0x2, PT ;  /* 0x000000020b00780c */ /* 0x040fe20003f25270 */
[----:B------:R-:W-:Y:S01]  /*3360*/  @!PT LDS RZ, [RZ] ;  /* 0x00000000fffff984 */ /* 0x000fe20000000800 */
[----:B------:R-:W-:Y:S01]  /*3370*/  @!PT LDS RZ, [RZ] ;  /* 0x00000000fffff984 */ /* 0x000fe20000000800 */
[----:B------:R-:W-:Y:S01]  /*3380*/  @!PT LDS RZ, [RZ] ;  /* 0x00000000fffff984 */ /* 0x000fe20000000800 */
[----:B------:R-:W-:Y:S01]  /*3390*/  @!PT LDS RZ, [RZ] ;  /* 0x00000000fffff984 */ /* 0x000fe20000000800 */
[----:B------:R2:W-:Y:S06]  /*33a0*/  MEMBAR.ALL.CTA ;  /* 0x0000000000007992 */ /* 0x0005ec0000008000 */
[----:B--2---:R-:W2:Y:S01]  /*33b0*/  FENCE.VIEW.ASYNC.S ;  /* 0x00000000000073c6 */ /* 0x004ea20000000000 */
[----:B------:R-:W-:Y:S01]  /*33c0*/  SEL R11, R11, RZ, P1 ;  /* 0x000000ff0b0b7207 */ /* 0x000fe20000800000 */
[----:B--2---:R2:W-:Y:S01]  /*33d0*/  SYNCS.ARRIVE.TRANS64.RED.A1T0 RZ, [R0+URZ], RZ ;  /* 0x000000ff00ff79a7 */ /* 0x0045e200081004ff */
[----:B-1----:R-:W-:-:S02]  /*33e0*/  LOP3.LUT P3, RZ, R6, 0x1, RZ, 0xc0, !PT ;  /* 0x0000000106ff7812 */ /* 0x002fc4000786c0ff */
[----:B------:R-:W-:-:S04]  /*33f0*/  SEL R4, RZ, 0x1, P1 ;  /* 0x00000001ff047807 */ /* 0x000fc80000800000 */
[----:B------:R-:W-:Y:S02]  /*3400*/  LOP3.LUT R10, R10, R4, RZ, 0x3c, !PT ;  /* 0x000000040a0a7212 */ /* 0x000fe400078e3cff */
[----:B--2---:R-:W-:-:S04]  /*3410*/  SEL R0, RZ, 0x1, P0 ;  /* 0x00000001ff007807 */ /* 0x004fc80000000000 */
[----:B------:R-:W-:Y:S01]  /*3420*/  LOP3.LUT R9, R9, R0, RZ, 0x3c, !PT ;  /* 0x0000000009097212 */ /* 0x000fe200078e3cff */
[----:B------:R-:W-:Y:S06]  /*3430*/  @P3 BRA `(.L_x_61) ;  /* 0xfffffffc002c3947 */ /* 0x000fec000383ffff */
[----:B------:R-:W-:Y:S01]  /*3440*/  ULEA UR5, UR6, UR37, 0x3 ;  /* 0x0000002506057291 */ /* 0x000fe2000f8e18ff */
[----:B------:R-:W-:-:S08]  /*3450*/  SHF.L.U32 R2, R12, 0x1f, RZ ;  /* 0x0000001f0c027819 */ /* 0x000fd000000006ff */
[----:B------:R-:W1:Y:S02]  /*3460*/  SYNCS.PHASECHK.TRANS64 P0, [UR5+0x1a0], R2 ;  /* 0x0001a002ff0075a7 */ /* 0x000e640008001005 */
[----:B-1----:R-:W-:Y:S05]  /*3470*/  @P0 BRA `(.L_x_62) ;  /* 0x0000000000080947 */ /* 0x002fea0003800000 */
[----:B------:R-:W1:Y:S02]  /*3480*/  SYNCS.PHASECHK.TRANS64.TRYWAIT P0, [UR5+0x1a0], R2 ;  /* 0x0001a002ff0075a7 */ /* 0x000e640008001105 */
[----:B-1----:R-:W-:Y:S05]  /*3490*/  @!P0 BRA `(.L_x_63) ;  /* 0x0000006c00ac8947 */ /* 0x002fea0003800000 */
.L_x_62:
[----:B------:R-:W-:-:S04]  /*34a0*/  UIADD3 UR4, UPT, UPT, UR6, 0x1, URZ ;  /* 0x0000000106047890 */ /* 0x000fc8000fffe0ff */
[----:B------:R-:W-:-:S04]  /*34b0*/  UISETP.NE.AND UP0, UPT, UR4, 0x2, UPT ;  /* 0x000000020400788c */ /* 0x000fc8000bf05270 */
[----:B------:R-:W-:Y:S02]  /*34c0*/  USEL UR7, URZ, 0x1, UP0 ;  /* 0x00000001ff077887 */ /* 0x000fe40008000000 */
[----:B------:R-:W-:-:S04]  /*34d0*/  USEL UR4, UR4, URZ, UP0 ;  /* 0x000000ff04047287 */ /* 0x000fc80008000000 */
[----:B------:R-:W-:Y:S01]  /*34e0*/  ULEA UR4, UR4, UR37, 0x3 ;  /* 0x0000002504047291 */ /* 0x000fe2000f8e18ff */
[----:B-1----:R-:W-:-:S04]  /*34f0*/  LOP3.LUT R2, R12, UR7, RZ, 0x3c, !PT ;  /* 0x000000070c027c12 */ /* 0x002fc8000f8e3cff */
[----:B------:R-:W-:-:S04]  /*3500*/  SHF.L.U32 R0, R2, 0x1f, RZ ;  /* 0x0000001f02007819 */ /* 0x000fc800000006ff */
[----:B------:R-:W1:Y:S02]  /*3510*/  SYNCS.PHASECHK.TRANS64 P0, [UR4+0x1a0], R0 ;  /* 0x0001a000ff0075a7 */ /* 0x000e640008001004 */
[----:B-1----:R-:W-:Y:S05]  /*3520*/  @P0 EXIT ;  /* 0x000000000000094d */ /* 0x002fea0003800000 */
[----:B------:R-:W-:Y:S02]  /*3530*/  SHF.L.U32 R2, R2, 0x1f, RZ ;  /* 0x0000001f02027819 */ /* 0x000fe400000006ff */
[----:B------:R-:W-:-:S07]  /*3540*/  MOV R0, UR4 ;  /* 0x0000000400007c02 */ /* 0x000fce0008000f00 */
.L_x_64:
[----:B-1----:R1:W2:Y:S02]  /*3550*/  SYNCS.PHASECHK.TRANS64.TRYWAIT P0, [R0+URZ+0x1a0], R2 ;  /* 0x0001a002000075a7 */ /* 0x0022a400080011ff */
[----:B--2---:R-:W-:Y:S05]  /*3560*/  @!P0 NANOSLEEP.SYNCS 0x989680 ;  /* 0x009896800000895d */ /* 0x004fea0003900000 */
[----:B------:R-:W2:Y:S02]  /*3570*/  @!P0 SYNCS.PHASECHK.TRANS64 P0, [R0+URZ+0x1a0], R2 ;  /* 0x0001a002000085a7 */ /* 0x000ea400080010ff */
[----:B--2---:R-:W-:Y:S05]  /*3580*/  @P0 EXIT ;  /* 0x000000000000094d */ /* 0x004fea0003800000 */
[----:B------:R-:W-:Y:S05]  /*3590*/  BRA `(.L_x_64) ;  /* 0xfffffffc00ec7947 */ /* 0x000fea000383ffff */
.L_x_57:
[----:B------:R-:W-:-:S09]  /*35a0*/  UISETP.NE.AND UP1, UPT, UR8, URZ, UPT ;  /* 0x000000ff0800728c */ /* 0x000fd2000bf25270 */
[----:B------:R-:W-:Y:S05]  /*35b0*/  BRA.U UP1, `(.L_x_65) ;  /* 0x0000000d01787547 */ /* 0x000fea000b800000 */
[----:B------:R-:W-:Y:S01]  /*35c0*/  UMOV UR4, 0x40 ;  /* 0x0000004000047882 */ /* 0x000fe20000000000 */
[----:B------:R-:W-:Y:S01]  /*35d0*/  NOP ;  /* 0x0000000000007918 */ /* 0x000fe20000000000 */
[----:B------:R-:W-:Y:S01]  /*35e0*/  ULEA UR4, UR37, UR4, 0x18 ;  /* 0x0000000425047291 */ /* 0x000fe2000f8ec0ff */
[----:B------:R-:W-:Y:S02]  /*35f0*/  UMOV UR5, 0x400 ;  /* 0x0000040000057882 */ /* 0x000fe40000000000 */
[----:B------:R-:W-:-:S06]  /*3600*/  ULEA UR37, UR37, UR5, 0x18 ;  /* 0x0000000525257291 */ /* 0x000fcc000f8ec0ff */
[----:B------:R-:W1:Y:S02]  /*3610*/  LDS.U8 R0, [UR4+0x1c] ;  /* 0x00001c04ff007984 */ /* 0x000e640008000000 */
[----:B-1----:R-:W-:-:S13]  /*3620*/  ISETP.NE.AND P0, PT, R0, RZ, PT ;  /* 0x000000ff0000720c */ /* 0x002fda0003f05270 */
[----:B------:R-:W-:Y:S05]  /*3630*/  @P0 BRA `(.L_x_66) ;  /* 0x0000000000580947 */ /* 0x000fea0003800000 */
[----:B------:R-:W-:-:S13]  /*3640*/  ELECT P0, URZ, PT ;  /* 0x0000000000ff782f */ /* 0x000fda0003800000 */
[----:B------:R-:W-:Y:S05]  /*3650*/  @!P0 BRA `(.L_x_67) ;  /* 0x0000000000608947 */ /* 0x000fea0003800000 */
[----:B------:R-:W-:Y:S01]  /*3660*/  UMOV UR5, 0x10 ;  /* 0x0000001000057882 */ /* 0x000fe20000000000 */
[----:B------:R-:W-:Y:S01]  /*3670*/  HFMA2 R0, -RZ, RZ, 0, 5.9604644775390625e-08 ;  /* 0x00000001ff007431 */ /* 0x000fe200000001ff */
[----:B------:R-:W-:-:S03]  /*3680*/  MOV R2, 0xffff ;  /* 0x0000ffff00027802 */ /* 0x000fc60000000f00 */
[----:B------:R-:W-:Y:S04]  /*3690*/  DEPBAR.LE SB1, 0x36 ;  /* 0x00009d800000791a */ /* 0x000fe80000000000 */
[----:B------:R-:W1:Y:S02]  /*36a0*/  UTCATOMSWS.FIND_AND_SET.ALIGN UP0, UR5, UR5 ;  /* 0x00000005000575e3 */ /* 0x000e640008000800 */
[----:B-1----:R-:W-:Y:S01]  /*36b0*/  MOV R3, UR5 ;  /* 0x0000000500037c02 */ /* 0x002fe20008000f00 */
[----:B------:R-:W-:Y:S06]  /*36c0*/  BRA.U UP0, `(.L_x_68) ;  /* 0x0000000100187547 */ /* 0x000fec000b800000 */
.L_x_69:
[----:B------:R-:W-:Y:S05]  /*36d0*/  NANOSLEEP 0x64 ;  /* 0x000000640000795d */ /* 0x000fea0003800000 */
[----:B------:R-:W-:-:S05]  /*36e0*/  UMOV UR5, 0x10 ;  /* 0x0000001000057882 */ /* 0x000fca0000000000 */
[----:B------:R-:W-:Y:S04]  /*36f0*/  DEPBAR.LE SB1, 0x36 ;  /* 0x00009d800000791a */ /* 0x000fe80000000000 */
[----:B------:R-:W1:Y:S02]  /*3700*/  UTCATOMSWS.FIND_AND_SET.ALIGN UP0, UR5, UR5 ;  /* 0x00000005000575e3 */ /* 0x000e640008000800 */
[----:B-1----:R-:W-:Y:S01]  /*3710*/  MOV R3, UR5 ;  /* 0x0000000500037c02 */ /* 0x002fe20008000f00 */
[----:B------:R-:W-:Y:S05]  /*3720*/  BRA.U !UP0, `(.L_x_69) ;  /* 0xfffffffd08e87547 */ /* 0x000fea000b83ffff */
.L_x_68:
[-C--:B------:R-:W-:Y:S02]  /*3730*/  SHF.L.U32 R2, R2, R3.reuse, RZ ;  /* 0x0000000302027219 */ /* 0x080fe400000006ff */
[----:B------:R-:W-:Y:S01]  /*3740*/  SHF.L.U32 R0, R0, R3, RZ ;  /* 0x0000000300007219 */ /* 0x000fe200000006ff */
[----:B------:R-:W-:Y:S02]  /*3750*/  IMAD.SHL.U32 R3, R3, 0x20, RZ ;  /* 0x0000002003037824 */ /* 0x000fe400078e00ff */
[----:B------:R1:W-:Y:S04]  /*3760*/  ATOMS.OR RZ, [UR4+0x14], R2 ;  /* 0x00001402ffff798c */ /* 0x0003e8000b000004 */
[----:B------:R1:W-:Y:S04]  /*3770*/  ATOMS.OR RZ, [UR4+0x18], R0 ;  /* 0x00001800ffff798c */ /* 0x0003e8000b000004 */
[----:B------:R1:W-:Y:S01]  /*3780*/  STS [UR37+0x240], R3 ;  /* 0x00024003ff007988 */ /* 0x0003e20008000825 */
[----:B------:R-:W-:Y:S05]  /*3790*/  BRA `(.L_x_67) ;  /* 0x0000000000107947 */ /* 0x000fea0003800000 */
.L_x_66:
[----:B------:R-:W-:Y:S02]  /*37a0*/  MOV R0, 0xffffffff ;  /* 0xffffffff00007802 */ /* 0x000fe40000000f00 */
[----:B------:R-:W-:-:S03]  /*37b0*/  MOV R2, 0x37e0 ;  /* 0x000037e000027802 */ /* 0x000fc60000000f00 */
[----:B------:R1:W-:Y:S04]  /*37c0*/  STS [UR37+0x240], R0 ;  /* 0x00024000ff007988 */ /* 0x0003e80008000825 */
[----:B-1-3-5:R-:W-:Y:S05]  /*37d0*/  CALL.REL.NOINC `($__internal_1_$__cuda_sm10x_tcgen05_guardrail_trap_phase_invalid_during_alloc) ;  /* 0x0000007000f07944 */ /* 0x02afea0003c00000 */
.L_x_67:
[----:B------:R-:W-:Y:S05]  /*37e0*/  WARPSYNC.ALL ;  /* 0x0000000000007948 */ /* 0x000fea0003800000 */
[----:B------:R-:W2:Y:S01]  /*37f0*/  S2UR UR6, SR_CgaCtaId ;  /* 0x00000000000679c3 */ /* 0x000ea20000008800 */
[----:B------:R-:W-:Y:S01]  /*3800*/  UMOV UR4, 0x400 ;  /* 0x0000040000047882 */ /* 0x000fe20000000000 */
[----:B------:R-:W-:-:S06]  /*3810*/  NOP ;  /* 0x0000000000007918 */ /* 0x000fcc0000000000 */
[----:B------:R-:W-:Y:S06]  /*3820*/  BAR.ARV 0x6, 0xa0 ;  /* 0x0182800000007b1d */ /* 0x000fec0000002000 */
[----:B------:R-:W4:Y:S01]  /*3830*/  LDCU UR7, c[0x0][0x38c] ;  /* 0x00007180ff0777ac */ /* 0x000f220008000800 */
[----:B------:R-:W-:Y:S01]  /*3840*/  IMAD.MOV.U32 R11, RZ, RZ, 0x1 ;  /* 0x00000001ff0b7424 */ /* 0x000fe200078e00ff */
[----:B------:R-:W-:Y:S01]  /*3850*/  CS2R R8, SRZ ;  /* 0x0000000000087805 */ /* 0x000fe2000001ff00 */
[----:B------:R-:W-:Y:S01]  /*3860*/  IMAD.MOV.U32 R10, RZ, RZ, RZ ;  /* 0x000000ffff0a7224 */ /* 0x000fe200078e00ff */
[----:B------:R-:W-:Y:S01]  /*3870*/  UMOV UR18, URZ ;  /* 0x000000ff00127c82 */ /* 0x000fe20008000000 */
[----:B------:R-:W-:Y:S01]  /*3880*/  UMOV UR17, URZ ;  /* 0x000000ff00117c82 */ /* 0x000fe20008000000 */
[----:B------:R-:W-:Y:S01]  /*3890*/  UMOV UR20, 0x0 ;  /* 0x0000000000147882 */ /* 0x000fe20000000000 */
[----:B------:R-:W-:Y:S01]  /*38a0*/  UMOV UR21, 0x4400010 ;  /* 0x0440001000157882 */ /* 0x000fe20000000000 */
[----:B--2---:R-:W-:Y:S01]  /*38b0*/  ULEA UR6, UR6, UR4, 0x18 ;  /* 0x0000000406067291 */ /* 0x004fe2000f8ec0ff */
[----:B------:R-:W2:Y:S03]  /*38c0*/  LDCU UR4, c[0x0][0x38c] ;  /* 0x00007180ff0477ac */ /* 0x000ea60008000800 */
[----:B------:R-:W-:-:S02]  /*38d0*/  UIADD3 UR11, UPT, UPT, UR6, 0x6600, URZ ;  /* 0x00006600060b7890 */ /* 0x000fc4000fffe0ff */
[----:B----4-:R-:W-:-:S03]  /*38e0*/  UIADD3 UR7, UPT, UPT, UR7, 0x1f, URZ ;  /* 0x0000001f07077890 */ /* 0x010fc6000fffe0ff */
[----:B-1----:R-:W1:Y:S01]  /*38f0*/  LDS R0, [UR6+0x240] ;  /* 0x00024006ff007984 */ /* 0x002e620008000800 */
[----:B------:R-:W-:Y:S02]  /*3900*/  UIADD3 UR12, UPT, UPT, UR6, 0x10600, URZ ;  /* 0x00010600060c7890 */ /* 0x000fe4000fffe0ff */
[----:B------:R-:W-:Y:S02]  /*3910*/  USHF.R.S32.HI UR5, URZ, 0x1f, UR7 ;  /* 0x0000001fff057899 */ /* 0x000fe40008011407 */
[----:B------:R-:W-:Y:S02]  /*3920*/  USHF.R.U32.HI UR11, URZ, 0x4, UR11 ;  /* 0x00000004ff0b7899 */ /* 0x000fe4000801160b */
[----:B------:R-:W-:Y:S02]  /*3930*/  ULEA.HI UR5, UR5, UR7, URZ, 0x5 ;  /* 0x0000000705057291 */ /* 0x000fe4000f8f28ff */
[----:B------:R-:W-:Y:S02]  /*3940*/  USHF.R.U32.HI UR12, URZ, 0x4, UR12 ;  /* 0x00000004ff0c7899 */ /* 0x000fe4000801160c */
[----:B------:R-:W-:-:S02]  /*3950*/  USHF.R.S32.HI UR5, URZ, 0x5, UR5 ;  /* 0x00000005ff057899 */ /* 0x000fc40008011405 */
[----:B------:R-:W-:Y:S02]  /*3960*/  ULOP3.LUT UR11, UR11, 0x3fff, URZ, 0xc0, !UPT ;  /* 0x00003fff0b0b7892 */ /* 0x000fe4000f8ec0ff */
[----:B------:R-:W-:Y:S02]  /*3970*/  UISETP.LT.AND UP0, UPT, UR5, 0x1, UPT ;  /* 0x000000010500788c */ /* 0x000fe4000bf01270 */
[----:B------:R-:W-:Y:S02]  /*3980*/  ULOP3.LUT UR12, UR12, 0x3fff, URZ, 0xc0, !UPT ;  /* 0x00003fff0c0c7892 */ /* 0x000fe4000f8ec0ff */
[----:B------:R-:W-:Y:S02]  /*3990*/  USEL UR10, UR5, 0x1, !UP0 ;  /* 0x00000001050a7887 */ /* 0x000fe4000c000000 */
[----:B------:R-:W-:Y:S02]  /*39a0*/  ULOP3.LUT UR11, UR11, 0x10000, URZ, 0xfc, !UPT ;  /* 0x000100000b0b7892 */ /* 0x000fe4000f8efcff */
[----:B------:R-:W-:-:S02]  /*39b0*/  ULOP3.LUT UR12, UR12, 0x10000, URZ, 0xfc, !UPT ;  /* 0x000100000c0c7892 */ /* 0x000fc4000f8efcff */
[----:B------:R-:W-:Y:S02]  /*39c0*/  UIADD3 UR10, UPT, UPT, -UR10, URZ, URZ ;  /* 0x000000ff0a0a7290 */ /* 0x000fe4000fffe1ff */
[----:B--2---:R-:W-:Y:S01]  /*39d0*/  UISETP.GE.AND UP3, UPT, UR4, 0x1, UPT ;  /* 0x000000010400788c */ /* 0x004fe2000bf66270 */
[----:B-1----:R-:W-:-:S15]  /*39e0*/  R2UR UR19, R0 ;  /* 0x00000000001372ca */ /* 0x002fde00000e0000 */
.L_x_76:
[----:B------:R-:W-:Y:S02]  /*39f0*/  LEA R0, R10, UR6, 0x3 ;  /* 0x000000060a007c11 */ /* 0x000fe4000f8e18ff */
[----:B------:R-:W-:Y:S02]  /*3a00*/  SHF.L.U32 R2, R9, 0x1f, RZ ;  /* 0x0000001f09027819 */ /* 0x000fe400000006ff */
[----:B------:R-:W-:Y:S01]  /*3a10*/  PLOP3.LUT P0, PT, PT, PT, UP3, 0x80, 0x8 ;  /* 0x000000000008781c */ /* 0x000fe20003f0f038 */
[----:B------:R-:W-:Y:S01]  /*3a20*/  VIADD R3, R0, 0x1a0 ;  /* 0x000001a000037836 */ /* 0x000fe20000000000 */
[----:B-1----:R-:W1:Y:S02]  /*3a30*/  SYNCS.PHASECHK.TRANS64.TRYWAIT P1, [R0+URZ+0x190], R2 ;  /* 0x00019002000075a7 */ /* 0x002e6400080211ff */
[----:B-1--4-:R-:W-:Y:S09]  /*3a40*/  @!P1 BRA `(.L_x_70) ;  /* 0x0000006800589947 */ /* 0x012ff20003800000 */
.L_x_189:
[----:B------:R-:W-:Y:S01]  /*3a50*/  LEA R4, R10, UR6, 0x4 ;  /* 0x000000060a047c11 */ /* 0x000fe2000f8e20ff */
[----:B------:R-:W-:Y:S01]  /*3a60*/  @UP3 ULEA UR4, UR17, UR6, 0x3 ;  /* 0x0000000611043291 */ /* 0x000fe2000f8e18ff */
[----:B------:R-:W-:Y:S01]  /*3a70*/  PLOP3.LUT P2, PT, PT, PT, PT, 0x80, 0x8 ;  /* 0x000000000008781c */ /* 0x000fe20003f4f070 */
[----:B------:R-:W-:Y:S01]  /*3a80*/  ULEA UR9, UR18, UR6, 0x3 ;  /* 0x0000000612097291 */ /* 0x000fe2000f8e18ff */
[----:B------:R-:W-:Y:S02]  /*3a90*/  PRMT R3, RZ, 0x654, R3 ;  /* 0x00000654ff037816 */ /* 0x000fe40000000003 */
[----:B------:R-:W2:Y:S01]  /*3aa0*/  LDS.128 R4, [R4+0x220] ;  /* 0x0002200004047984 */ /* 0x000ea20000000c00 */
[----:B-1----:R-:W-:Y:S02]  /*3ab0*/  @P0 SHF.L.U32 R2, R8, 0x1f, RZ ;  /* 0x0000001f08020819 */ /* 0x002fe400000006ff */
[----:B------:R-:W-:Y:S01]  /*3ac0*/  SHF.L.U32 R0, R11, 0x1f, RZ ;  /* 0x0000001f0b007819 */ /* 0x000fe200000006ff */
[----:B------:R-:W-:Y:S01]  /*3ad0*/  @!PT LDS RZ, [RZ] ;  /* 0x00000000fffff984 */ /* 0x000fe20000000800 */
[----:B------:R-:W-:Y:S01]  /*3ae0*/  @!PT LDS RZ, [RZ] ;  /* 0x00000000fffff984 */ /* 0x000fe20000000800 */
[----:B------:R-:W-:Y:S01]  /*3af0*/  @!PT LDS RZ, [RZ] ;  /* 0x00000000fffff984 */ /* 0x000fe20000000800 */
[----:B------:R-:W-:Y:S01]  /*3b00*/  @!PT LDS RZ, [RZ] ;  /* 0x00000000fffff984 */ /* 0x000fe20000000800 */
[----:B------:R1:W-:Y:S06]  /*3b10*/  MEMBAR.ALL.CTA ;  /* 0x0000000000007992 */ /* 0x0003ec0000008000 */
[----:B-1----:R-:W1:Y:S02]  /*3b20*/  FENCE.VIEW.ASYNC.S ;  /* 0x00000000000073c6 */ /* 0x002e640000000000 */
[----:B-1----:R1:W-:Y:S01]  /*3b30*/  SYNCS.ARRIVE.TRANS64.RED.A1T0 RZ, [R3+URZ], RZ ;  /* 0x000000ff03ff79a7 */ /* 0x0023e200081004ff */
[----:B------:R1:W4:Y:S01]  /*3b40*/  @P0 SYNCS.PHASECHK.TRANS64.TRYWAIT P2, [UR4], R2 ;  /* 0x00000002ff0005a7 */ /* 0x0003220008041104 */
[----:B--2---:R-:W-:Y:S01]  /*3b50*/  LOP3.LUT P1, RZ, R6, 0x1, RZ, 0xc0, !PT ;  /* 0x0000000106ff7812 */ /* 0x004fe2000782c0ff */
[----:B------:R-:W2:Y:S02]  /*3b60*/  SYNCS.PHASECHK.TRANS64.TRYWAIT P0, [UR9+0x1d0], R0 ;  /* 0x0001d000ff0075a7 */ /* 0x000ea40008001109 */
[----:B-12-4-:R-:W-:Y:S10]  /*3b70*/  @!P0 BRA `(.L_x_71) ;  /* 0x0000006800208947 */ /* 0x016ff40003800000 */
.L_x_191:
[----:B------:R-:W-:Y:S01]  /*3b80*/  IADD3 R10, PT, PT, R10, 0x1, RZ ;  /* 0x000000010a0a7810 */ /* 0x000fe20007ffe0ff */
[----:B------:R-:W-:Y:S06]  /*3b90*/  BRA.U !UP3, `(.L_x_72) ;  /* 0x000000010ba07547 */ /* 0x000fec000b800000 */
[----:B------:R-:W-:Y:S02]  /*3ba0*/  ULEA.HI UR8, UR18, UR18, URZ, 0x1 ;  /* 0x0000001212087291 */ /* 0x000fe4000f8f08ff */
[----:B------:R-:W-:Y:S02]  /*3bb0*/  UPLOP3.LUT UP4, UPT, UPT, UPT, UPT, 0x40, 0x4 ;  /* 0x000000000004789c */ /* 0x000fe40003f8e870 */
[----:B------:R-:W-:Y:S02]  /*3bc0*/  USHF.L.U32 UR4, UR8, 0x7, URZ ;  /* 0x0000000708047899 */ /* 0x000fe400080006ff */
[----:B------:R-:W-:Y:S02]  /*3bd0*/  ULOP3.LUT UR8, UR8, 0xffe, URZ, 0xc0, !UPT ;  /* 0x00000ffe08087892 */ /* 0x000fe4000f8ec0ff */
[----:B------:R-:W-:Y:S02]  /*3be0*/  ULOP3.LUT UR4, UR4, 0xffffff00, URZ, 0xc0, !UPT ;  /* 0xffffff0004047892 */ /* 0x000fe4000f8ec0ff */
[----:B------:R-:W-:-:S02]  /*3bf0*/  UIADD3 UR8, UPT, UPT, -UR8, UR18, URZ ;  /* 0x0000001208087290 */ /* 0x000fc4000fffe1ff */
[----:B------:R-:W-:Y:S01]  /*3c00*/  UIADD3 UR4, UPT, UPT, UR19, UR4, URZ ;  /* 0x0000000413047290 */ /* 0x000fe2000fffe0ff */
[----:B------:R-:W-:Y:S01]  /*3c10*/  UMOV UR16, UR10 ;  /* 0x0000000a00107c82 */ /* 0x000fe20008000000 */
[----:B------:R-:W-:Y:S02]  /*3c20*/  UMOV UR15, UR5 ;  /* 0x00000005000f7c82 */ /* 0x000fe40008000000 */
[----:B------:R-:W-:Y:S01]  /*3c30*/  ULEA UR8, UR8, UR4, 0x14 ;  /* 0x0000000408087291 */ /* 0x000fe2000f8ea0ff */
[----:B------:R-:W-:-:S11]  /*3c40*/  UMOV UR14, UR17 ;  /* 0x00000011000e7c82 */ /* 0x000fd60008000000 */
.L_x_75:
[----:B------:R-:W-:Y:S02]  /*3c50*/  UIADD3 UR16, UPT, UPT, UR16, 0x1, URZ ;  /* 0x0000000110107890 */ /* 0x000fe4000fffe0ff */
[----:B--2---:R-:W-:Y:S02]  /*3c60*/  ULEA UR7, UR14, UR6, 0x3 ;  /* 0x000000060e077291 */ /* 0x004fe4000f8e18ff */
[----:B------:R-:W-:Y:S01]  /*3c70*/  UISETP.NE.AND UP0, UPT, UR16, URZ, UPT ;  /* 0x000000ff1000728c */ /* 0x000fe2000bf05270 */
[----:B----4-:R-:W-:Y:S10]  /*3c80*/  @P2 BRA `(.L_x_73) ;  /* 0x00000000000c2947 */ /* 0x010ff40003800000 */
[----:B-1----:R-:W-:Y:S04]  /*3c90*/  SHF.L.U32 R2, R8, 0x1f, RZ ;  /* 0x0000001f08027819 */ /* 0x002fe800000006ff */
[----:B------:R-:W1:Y:S02]  /*3ca0*/  SYNCS.PHASECHK.TRANS64.TRYWAIT P0, [UR7], R2 ;  /* 0x00000002ff0075a7 */ /* 0x000e640008001107 */
[----:B-1----:R-:W-:Y:S05]  /*3cb0*/  @!P0 BRA `(.L_x_74) ;  /* 0x0000006400e88947 */ /* 0x002fea0003800000 */
.L_x_73:
[----:B------:R-:W-:Y:S01]  /*3cc0*/  UISETP.NE.AND UP1, UPT, UR15, 0x1, UPT ;  /* 0x000000010f00788c */ /* 0x000fe2000bf25270 */
[----:B------:R-:W-:Y:S01]  /*3cd0*/  PLOP3.LUT P2, PT, PT, PT, PT, 0x80, 0x8 ;  /* 0x000000000008781c */ /* 0x000fe20003f4f070 */
[----:B------:R-:W-:Y:S02]  /*3ce0*/  UIADD3 UR17, UPT, UPT, UR14, 0x1, URZ ;  /* 0x000000010e117890 */ /* 0x000fe4000fffe0ff */
[----:B------:R-:W-:Y:S02]  /*3cf0*/  ULEA UR22, UR14, UR12, 0x9 ;  /* 0x0000000c0e167291 */ /* 0x000fe4000f8e48ff */
[----:B------:R-:W-:Y:S01]  /*3d00*/  UISETP.NE.AND UP2, UPT, UR17, 0x14, UPT ;  /* 0x000000141100788c */ /* 0x000fe2000bf45270 */
[----:B------:R-:W-:Y:S01]  /*3d10*/  PLOP3.LUT P0, PT, PT, PT, UP1, 0x80, 0x8 ;  /* 0x000000000008781c */ /* 0x000fe20003f0f018 */
[----:B------:R-:W-:Y:S02]  /*3d20*/  ULEA UR24, UR14, UR11, 0x7 ;  /* 0x0000000b0e187291 */ /* 0x000fe4000f8e38ff */
[----:B------:R-:W-:Y:S02]  /*3d30*/  USEL UR13, URZ, 0x1, UP2 ;  /* 0x00000001ff0d7887 */ /* 0x000fe40009000000 */
[----:B------:R-:W-:Y:S02]  /*3d40*/  USEL UR17, UR17, URZ, UP2 ;  /* 0x000000ff11117287 */ /* 0x000fe40009000000 */
[----:B------:R-:W-:Y:S02]  /*3d50*/  UIADD3 UR7, UPT, UPT, UR7, 0xa0, URZ ;  /* 0x000000a007077890 */ /* 0x000fe4000fffe0ff */
[----:B------:R-:W-:Y:S01]  /*3d60*/  @UP1 ULEA UR4, UR17, UR6, 0x3 ;  /* 0x0000000611041291 */ /* 0x000fe2000f8e18ff */
[----:B------:R-:W-:Y:S01]  /*3d70*/  LOP3.LUT R8, R8, UR13, RZ, 0x3c, !PT ;  /* 0x0000000d08087c12 */ /* 0x000fe2000f8e3cff */
[----:B------:R-:W-:Y:S01]  /*3d80*/  UMOV UR23, 0xc0004010 ;  /* 0xc000401000177882 */ /* 0x000fe20000000000 */
[----:B------:R-:W-:Y:S01]  /*3d90*/  UMOV UR25, 0xc0004010 ;  /* 0xc000401000197882 */ /* 0x000fe20000000000 */
[----:B------:R-:W-:Y:S01]  /*3da0*/  UIADD3 UR15, UPT, UPT, UR15, -0x1, URZ ;  /* 0xffffffff0f0f7890 */ /* 0x000fe2000fffe0ff */
[----:B-1----:R-:W-:Y:S01]  /*3db0*/  @P0 SHF.L.U32 R0, R8, 0x1f, RZ ;  /* 0x0000001f08000819 */ /* 0x002fe200000006ff */
[----:B------:R-:W-:Y:S03]  /*3dc0*/  UMOV UR14, UR17 ;  /* 0x00000011000e7c82 */ /* 0x000fe60008000000 */
[----:B------:R2:W4:Y:S01]  /*3dd0*/  @P0 SYNCS.PHASECHK.TRANS64.TRYWAIT P2, [UR4], R0 ;  /* 0x00000000ff0005a7 */ /* 0x0005220008041104 */
[----:B------:R2:W-:Y:S01]  /*3de0*/  UTCQMMA gdesc[UR24], gdesc[UR22], tmem[UR8], tmem[UR20], idesc[UR21], UP4 ;  /* 0x00ff1416180075ea */ /* 0x0005e2000a000308 */
[----:B------:R-:W-:Y:S01]  /*3df0*/  UPLOP3.LUT UP4, UPT, UPT, UPT, UPT, 0x80, 0x8 ;  /* 0x000000000008789c */ /* 0x000fe20003f8f070 */
[----:B------:R2:W-:Y:S01]  /*3e00*/  UTCBAR [UR7], URZ ;  /* 0x000000ff070073e9 */ /* 0x0005e200080000ff */
[----:B------:R-:W-:Y:S09]  /*3e10*/  BRA.U UP0, `(.L_x_75) ;  /* 0xfffffffd008c7547 */ /* 0x000ff2000b83ffff */
.L_x_72:
[----:B------:R-:W-:Y:S01]  /*3e20*/  UIADD3 UR18, UPT, UPT, UR18, 0x1, URZ ;  /* 0x0000000112127890 */ /* 0x000fe2000fffe0ff */
[C---:B------:R-:W-:Y:S01]  /*3e30*/  ISETP.NE.AND P0, PT, R10.reuse, 0x2, PT ;  /* 0x000000020a00780c */ /* 0x040fe20003f05270 */
[----:B------:R-:W-:Y:S02]  /*3e40*/  UIADD3 UR9, UPT, UPT, UR9, 0x1b0, URZ ;  /* 0x000001b009097890 */ /* 0x000fe4000fffe0ff */
[----:B------:R-:W-:Y:S01]  /*3e50*/  UISETP.NE.AND UP0, UPT, UR18, 0x4, UPT ;  /* 0x000000041200788c */ /* 0x000fe2000bf05270 */
[----:B-12---:R-:W-:Y:S02]  /*3e60*/  SEL R0, RZ, 0x1, P0 ;  /* 0x00000001ff007807 */ /* 0x006fe40000000000 */
[----:B------:R-:W-:Y:S01]  /*3e70*/  SEL R10, R10, RZ, P0 ;  /* 0x000000ff0a0a7207 */ /* 0x000fe20000000000 */
[----:B------:R-:W-:Y:S01]  /*3e80*/  USEL UR4, URZ, 0x1, UP0 ;  /* 0x00000001ff047887 */ /* 0x000fe20008000000 */
[----:B------:R-:W-:Y:S01]  /*3e90*/  LOP3.LUT R9, R9, R0, RZ, 0x3c, !PT ;  /* 0x0000000009097212 */ /* 0x000fe200078e3cff */
[----:B------:R-:W-:Y:S01]  /*3ea0*/  USEL UR18, UR18, URZ, UP0 ;  /* 0x000000ff12127287 */ /* 0x000fe20008000000 */
[----:B------:R1:W-:Y:S03]  /*3eb0*/  UTCBAR [UR9], URZ ;  /* 0x000000ff090073e9 */ /* 0x0003e600080000ff */
[----:B------:R-:W-:Y:S01]  /*3ec0*/  LOP3.LUT R11, R11, UR4, RZ, 0x3c, !PT ;  /* 0x000000040b0b7c12 */ /* 0x000fe2000f8e3cff */
[----:B------:R-:W-:Y:S07]  /*3ed0*/  @P1 BRA `(.L_x_76) ;  /* 0xfffffff800c41947 */ /* 0x000fee000383ffff */
[----:B------:R-:W2:Y:S01]  /*3ee0*/  S2UR UR4, SR_CgaCtaId ;  /* 0x00000000000479c3 */ /* 0x000ea20000008800 */
[----:B------:R-:W-:Y:S01]  /*3ef0*/  ELECT P0, URZ, PT ;  /* 0x0000000000ff782f */ /* 0x000fe20003800000 */
[----:B------:R-:W-:Y:S01]  /*3f00*/  IMAD.MOV.U32 R0, RZ, RZ, 0x1 ;  /* 0x00000001ff007424 */ /* 0x000fe200078e00ff */
[----:B------:R-:W-:Y:S01]  /*3f10*/  UIADD3 UR6, UPT, UPT, UR6, 0x1d0, URZ ;  /* 0x000001d006067890 */ /* 0x000fe2000fffe0ff */
[----:B------:R-:W-:Y:S01]  /*3f20*/  SHF.L.U32 R2, R11, 0x1f, RZ ;  /* 0x0000001f0b027819 */ /* 0x000fe200000006ff */
[----:B------:R-:W-:-:S03]  /*3f30*/  UMOV UR5, 0x40 ;  /* 0x0000004000057882 */ /* 0x000fc60000000000 */
[----:B------:R-:W-:Y:S01]  /*3f40*/  UVIRTCOUNT.DEALLOC.SMPOOL 0x80 ;  /* 0x000000800000784c */ /* 0x000fe20000000000 */
[----:B--2---:R-:W-:Y:S02]  /*3f50*/  ULEA UR4, UR4, UR5, 0x18 ;  /* 0x0000000504047291 */ /* 0x004fe4000f8ec0ff */
[----:B------:R-:W-:-:S07]  /*3f60*/  ULEA UR5, UR18, UR6, 0x3 ;  /* 0x0000000612057291 */ /* 0x000fce000f8e18ff */
[----:B------:R2:W-:Y:S02]  /*3f70*/  @P0 STS.U8 [UR4+0x1c], R0 ;  /* 0x00001c00ff000988 */ /* 0x0005e40008000004 */
[----:B------:R-:W3:Y:S02]  /*3f80*/  SYNCS.PHASECHK.TRANS64.TRYWAIT P0, [UR5], R2 ;  /* 0x00000002ff0075a7 */ /* 0x000ee40008001105 */
[----:B--23--:R-:W-:Y:S05]  /*3f90*/  @!P0 BRA `(.L_x_77) ;  /* 0x0000006400488947 */ /* 0x00cfea0003800000 */
.L_x_194:
[----:B------:R-:W-:-:S04]  /*3fa0*/  UIADD3 UR7, UPT, UPT, UR18, 0x1, URZ ;  /* 0x0000000112077890 */ /* 0x000fc8000fffe0ff */
[----:B------:R-:W-:-:S04]  /*3fb0*/  UISETP.NE.AND UP0, UPT, UR7, 0x4, UPT ;  /* 0x000000040700788c */ /* 0x000fc8000bf05270 */
[----:B------:R-:W-:Y:S02]  /*3fc0*/  USEL UR8, URZ, 0x1, UP0 ;  /* 0x00000001ff087887 */ /* 0x000fe40008000000 */
[----:B------:R-:W-:-:S04]  /*3fd0*/  USEL UR7, UR7, URZ, UP0 ;  /* 0x000000ff07077287 */ /* 0x000fc80008000000 */
[----:B------:R-:W-:Y:S01]  /*3fe0*/  ULEA UR5, UR7, UR6, 0x3 ;  /* 0x0000000607057291 */ /* 0x000fe2000f8e18ff */
[----:B--2---:R-:W-:-:S04]  /*3ff0*/  LOP3.LUT R2, R11, UR8, RZ, 0x3c, !PT ;  /* 0x000000080b027c12 */ /* 0x004fc8000f8e3cff */
[----:B------:R-:W-:-:S04]  /*4000*/  SHF.L.U32 R3, R2, 0x1f, RZ ;  /* 0x0000001f02037819 */ /* 0x000fc800000006ff */
[----:B------:R-:W2:Y:S02]  /*4010*/  SYNCS.PHASECHK.TRANS64.TRYWAIT P0, [UR5], R3 ;  /* 0x00000003ff0075a7 */ /* 0x000ea40008001105 */
[----:B--2---:R-:W-:Y:S05]  /*4020*/  @!P0 BRA `(.L_x_78) ;  /* 0x00000064003c8947 */ /* 0x004fea0003800000 */
.L_x_196:
[----:B------:R-:W-:-:S04]  /*4030*/  UIADD3 UR7, UPT, UPT, UR7, 0x1, URZ ;  /* 0x0000000107077890 */ /* 0x000fc8000fffe0ff */
[----:B------:R-:W-:-:S04]  /*4040*/  UISETP.NE.AND UP0, UPT, UR7, 0x4, UPT ;  /* 0x000000040700788c */ /* 0x000fc8000bf05270 */
[----:B------:R-:W-:Y:S02]  /*4050*/  USEL UR8, URZ, 0x1, UP0 ;  /* 0x00000001ff087887 */ /* 0x000fe40008000000 */
[----:B------:R-:W-:-:S04]  /*4060*/  USEL UR7, UR7, URZ, UP0 ;  /* 0x000000ff07077287 */ /* 0x000fc80008000000 */
[----:B------:R-:W-:Y:S01]  /*4070*/  ULEA UR5, UR7, UR6, 0x3 ;  /* 0x0000000607057291 */ /* 0x000fe2000f8e18ff */
[----:B------:R-:W-:-:S04]  /*4080*/  LOP3.LUT R2, R2, UR8, RZ, 0x3c, !PT ;  /* 0x0000000802027c12 */ /* 0x000fc8000f8e3cff */
[----:B--2---:R-:W-:-:S04]  /*4090*/  SHF.L.U32 R3, R2, 0x1f, RZ ;  /* 0x0000001f02037819 */ /* 0x004fc800000006ff */
[----:B------:R-:W2:Y:S02]  /*40a0*/  SYNCS.PHASECHK.TRANS64.TRYWAIT P0, [UR5], R3 ;  /* 0x00000003ff0075a7 */ /* 0x000ea40008001105 */
[----:B--2---:R-:W-:Y:S05]  /*40b0*/  @!P0 BRA `(.L_x_79) ;  /* 0x0000006400308947 */ /* 0x004fea0003800000 */
.L_x_198:
[----:B------:R-:W-:-:S04]  /*40c0*/  UIADD3 UR7, UPT, UPT, UR7, 0x1, URZ ;  /* 0x0000000107077890 */ /* 0x000fc8000fffe0ff */
[----:B------:R-:W-:-:S04]  /*40d0*/  UISETP.NE.AND UP0, UPT, UR7, 0x4, UPT ;  /* 0x000000040700788c */ /* 0x000fc8000bf05270 */
[----:B------:R-:W-:Y:S02]  /*40e0*/  USEL UR5, URZ, 0x1, UP0 ;  /* 0x00000001ff057887 */ /* 0x000fe40008000000 */
[----:B------:R-:W-:-:S04]  /*40f0*/  USEL UR7, UR7, URZ, UP0 ;  /* 0x000000ff07077287 */ /* 0x000fc80008000000 */
[----:B------:R-:W-:Y:S01]  /*4100*/  ULEA UR7, UR7, UR6, 0x3 ;  /* 0x0000000607077291 */ /* 0x000fe2000f8e18ff */
[----:B------:R-:W-:-:S04]  /*4110*/  LOP3.LUT R2, R2, UR5, RZ, 0x3c, !PT ;  /* 0x0000000502027c12 */ /* 0x000fc8000f8e3cff */
[----:B------:R-:W-:-:S04]  /*4120*/  SHF.L.U32 R2, R2, 0x1f, RZ ;  /* 0x0000001f02027819 */ /* 0x000fc800000006ff */
[----:B------:R-:W3:Y:S02]  /*4130*/  SYNCS.PHASECHK.TRANS64.TRYWAIT P0, [UR7], R2 ;  /* 0x00000002ff0075a7 */ /* 0x000ee40008001107 */
[----:B---3--:R-:W-:Y:S05]  /*4140*/  @!P0 BRA `(.L_x_80) ;  /* 0x0000006400248947 */ /* 0x008fea0003800000 */
.L_x_200:
[----:B------:R-:W-:Y:S01]  /*4150*/  NOP ;  /* 0x0000000000007918 */ /* 0x000fe20000000000 */
[----:B--2---:R-:W2:Y:S01]  /*4160*/  LDS R0, [UR4+0x14] ;  /* 0x00001404ff007984 */ /* 0x004ea20008000800 */
[----:B------:R-:W-:Y:S01]  /*4170*/  ULOP3.LUT UR6, UR19, 0xffff, URZ, 0xc0, !UPT ;  /* 0x0000ffff13067892 */ /* 0x000fe2000f8ec0ff */
[----:B------:R-:W-:Y:S01]  /*4180*/  UMOV UR8, 0xffff ;  /* 0x0000ffff00087882 */ /* 0x000fe20000000000 */
[----:B------:R-:W-:Y:S02]  /*4190*/  UMOV UR5, 0x1 ;  /* 0x0000000100057882 */ /* 0x000fe40000000000 */
[----:B------:R-:W-:-:S04]  /*41a0*/  USHF.R.U32.HI UR6, URZ, 0x5, UR6 ;  /* 0x00000005ff067899 */ /* 0x000fc80008011606 */
[----:B------:R-:W-:Y:S02]  /*41b0*/  USHF.L.U32 UR8, UR8, UR6, URZ ;  /* 0x0000000608087299 */ /* 0x000fe400080006ff */
[----:B------:R-:W-:-:S04]  /*41c0*/  USHF.L.U32 UR5, UR5, UR6, URZ ;  /* 0x0000000605057299 */ /* 0x000fc800080006ff */
[----:B--2---:R-:W-:-:S04]  /*41d0*/  LOP3.LUT R0, R0, UR8, RZ, 0xc0, !PT ;  /* 0x0000000800007c12 */ /* 0x004fc8000f8ec0ff */
[----:B------:R-:W-:-:S13]  /*41e0*/  ISETP.NE.AND P0, PT, R0, UR8, PT ;  /* 0x0000000800007c0c */ /* 0x000fda000bf05270 */
[----:B------:R-:W-:Y:S05]  /*41f0*/  @P0 BRA `(.L_x_81) ;  /* 0x0000000000580947 */ /* 0x000fea0003800000 */
[----:B------:R-:W2:Y:S02]  /*4200*/  LDS R0, [UR4+0x18] ;  /* 0x00001804ff007984 */ /* 0x000ea40008000800 */
[----:B--2---:R-:W-:-:S04]  /*4210*/  LOP3.LUT R0, R0, UR5, RZ, 0xc0, !PT ;  /* 0x0000000500007c12 */ /* 0x004fc8000f8ec0ff */
[----:B------:R-:W-:-:S13]  /*4220*/  ISETP.NE.AND P0, PT, R0, UR5, PT ;  /* 0x0000000500007c0c */ /* 0x000fda000bf05270 */
[----:B------:R-:W-:Y:S05]  /*4230*/  @P0 BRA `(.L_x_82) ;  /* 0x00000000003c0947 */ /* 0x000fea0003800000 */
[----:B------:R-:W2:Y:S01]  /*4240*/  S2R R2, SR_LANEID ;  /* 0x0000000000027919 */ /* 0x000ea20000000000 */
[----:B------:R-:W-:Y:S01]  /*4250*/  ULOP3.LUT UR8, URZ, UR8, URZ, 0x33, !UPT ;  /* 0x00000008ff087292 */ /* 0x000fe2000f8e33ff */
[----:B------:R-:W-:Y:S02]  /*4260*/  VOTEU.ANY UR7, UPT, PT ;  /* 0x0000000000077886 */ /* 0x000fe400038e0100 */
[----:B------:R-:W-:-:S03]  /*4270*/  UFLO.U32 UR7, UR7 ;  /* 0x00000007000772bd */ /* 0x000fc600080e0000 */
[----:B------:R-:W-:-:S04]  /*4280*/  IMAD.U32 R0, RZ, RZ, UR8 ;  /* 0x00000008ff007e24 */ /* 0x000fc8000f8e00ff */
[----:B------:R3:W1:Y:S02]  /*4290*/  REDUX UR6, R0 ;  /* 0x00000000000673c4 */ /* 0x0006640000000000 */
[----:B------:R1:W-:Y:S01]  /*42a0*/  UTCATOMSWS.AND URZ, UR8 ;  /* 0x0000000800ff79e3 */ /* 0x0003e20008000000 */
[----:B--2---:R-:W-:Y:S02]  /*42b0*/  ISETP.EQ.U32.AND P0, PT, R2, UR7, PT ;  /* 0x0000000702007c0c */ /* 0x004fe4000bf02070 */
[----:B---3--:R-:W-:Y:S02]  /*42c0*/  LOP3.LUT R0, RZ, UR5, RZ, 0x33, !PT ;  /* 0x00000005ff007c12 */ /* 0x008fe4000f8e33ff */
[----:B-1----:R-:W-:Y:S02]  /*42d0*/  MOV R2, UR6 ;  /* 0x0000000600027c02 */ /* 0x002fe40008000f00 */
[----:B------:R-:W1:Y:S07]  /*42e0*/  REDUX UR5, R0 ;  /* 0x00000000000573c4 */ /* 0x000e6e0000000000 */
[----:B------:R2:W-:Y:S01]  /*42f0*/  @P0 ATOMS.AND RZ, [UR4+0x14], R2 ;  /* 0x00001402ffff098c */ /* 0x0005e2000a800004 */
[----:B-1----:R-:W-:-:S05]  /*4300*/  IMAD.U32 R0, RZ, RZ, UR5 ;  /* 0x00000005ff007e24 */ /* 0x002fca000f8e00ff */
[----:B------:R2:W-:Y:S01]  /*4310*/  @P0 ATOMS.AND RZ, [UR4+0x18], R0 ;  /* 0x00001800ffff098c */ /* 0x0005e2000a800004 */
[----:B------:R-:W-:Y:S05]  /*4320*/  BRA `(.L_x_83) ;  /* 0x0000000000147947 */ /* 0x000fea0003800000 */
.L_x_82:
[----:B------:R-:W-:Y:S02]  /*4330*/  MOV R2, 0x4350 ;  /* 0x0000435000027802 */ /* 0x000fe40000000f00 */
[----:B-1--45:R-:W-:Y:S05]  /*4340*/  CALL.REL.NOINC `($__internal_0_$__cuda_sm10x_tcgen05_guardrail_trap_col_being_dealloced_not_returned_by_alloc) ;  /* 0x0000006800087944 */ /* 0x032fea0003c00000 */
[----:B------:R-:W-:Y:S05]  /*4350*/  BRA `(.L_x_83) ;  /* 0x0000000000087947 */ /* 0x000fea0003800000 */
.L_x_81:
[----:B------:R-:W-:Y:S02]  /*4360*/  MOV R2, 0x4380 ;  /* 0x0000438000027802 */ /* 0x000fe40000000f00 */
[----:B-1--45:R-:W-:Y:S05]  /*4370*/  CALL.REL.NOINC `($__internal_2_$__cuda_sm10x_tcgen05_guardrail_trap_unallocated_columns_being_dealloced) ;  /* 0x0000006800147944 */ /* 0x032fea0003c00000 */
.L_x_83:
[----:B------:R-:W-:Y:S01]  /*4380*/  NOP ;  /* 0x0000000000007918 */ /* 0x000fe20000000000 */
[----:B------:R-:W-:Y:S05]  /*4390*/  EXIT ;  /* 0x000000000000794d */ /* 0x000fea0003800000 */
.L_x_65:
[----:B------:R-:W-:-:S09]  /*43a0*/  UISETP.NE.OR UP2, UPT, UR8, 0x3, !UP2 ;  /* 0x000000030800788c */ /* 0x000fd2000d745670 */
[----:B------:R-:W-:Y:S05]  /*43b0*/  BRA.U UP2, `(.L_x_84) ;  /* 0x0000001102087547 */ /* 0x000fea000b800000 */
[----:B------:R-:W1:Y:S01]  /*43c0*/  LDC R0, c[0x0][0xb30] ;  /* 0x0002cc00ff007b82 */ /* 0x000e620000000800 */
[----:B------:R-:W2:Y:S01]  /*43d0*/  LDCU.64 UR8, c[0x0][0x888] ;  /* 0x00011100ff0877ac */ /* 0x000ea20008000a00 */
[----:B------:R-:W-:Y:S02]  /*43e0*/  HFMA2 R27, -RZ, RZ, 0, 0 ;  /* 0x00000000ff1b7431 */ /* 0x000fe400000001ff */
[----:B------:R-:W-:Y:S01]  /*43f0*/  IMAD.MOV.U32 R29, RZ, RZ, 0x1 ;  /* 0x00000001ff1d7424 */ /* 0x000fe200078e00ff */
[----:B------:R-:W-:Y:S01]  /*4400*/  MOV R25, 0x1000 ;  /* 0x0000100000197802 */ /* 0x000fe20000000f00 */
[----:B------:R-:W4:Y:S01]  /*4410*/  LDCU.64 UR4, c[0x0][0x890] ;  /* 0x00011200ff0477ac */ /* 0x000f220008000a00 */
[----:B------:R-:W-:Y:S01]  /*4420*/  IMAD.MOV.U32 R28, RZ, RZ, RZ ;  /* 0x000000ffff1c7224 */ /* 0x000fe200078e00ff */
[----:B------:R-:W3:Y:S01]  /*4430*/  LDC R24, c[0x0][0x370] ;  /* 0x0000dc00ff187b82 */ /* 0x000ee20000000800 */
[----:B------:R-:W-:Y:S01]  /*4440*/  UMOV UR7, 0x400 ;  /* 0x0000040000077882 */ /* 0x000fe20000000000 */
[----:B------:R-:W-:-:S02]  /*4450*/  UPLOP3.LUT UP1, UPT, UPT, UPT, UPT, 0x40, 0x4 ;  /* 0x000000000004789c */ /* 0x000fc40003f2e870 */
[----:B------:R-:W-:-:S04]  /*4460*/  ULEA UR7, UR37, UR7, 0x18 ;  /* 0x0000000725077291 */ /* 0x000fc8000f8ec0ff */
[----:B------:R-:W3:Y:S01]  /*4470*/  LDC R3, c[0x0][0xb0c] ;  /* 0x0002c300ff037b82 */ /* 0x000ee20000000800 */
[----:B------:R-:W-:Y:S02]  /*4480*/  UIADD3 UR13, UPT, UPT, UR7, 0x158, URZ ;  /* 0x00000158070d7890 */ /* 0x000fe4000fffe0ff */
[----:B--2---:R-:W-:Y:S02]  /*4490*/  UISETP.NE.U32.AND UP2, UPT, UR8, URZ, UPT ;  /* 0x000000ff0800728c */ /* 0x004fe4000bf45070 */
[----:B------:R-:W-:Y:S02]  /*44a0*/  UIADD3 UR33, UPT, UPT, UR7, 0x140, URZ ;  /* 0x0000014007217890 */ /* 0x000fe4000fffe0ff */
[----:B----4-:R-:W-:Y:S01]  /*44b0*/  UISETP.NE.U32.AND UP3, UPT, UR4, URZ, UPT ;  /* 0x000000ff0400728c */ /* 0x010fe2000bf65070 */
[----:B------:R-:W2:Y:S01]  /*44c0*/  LDC R18, c[0x0][0xb20] ;  /* 0x0002c800ff127b82 */ /* 0x000ea20000000800 */
[----:B-1----:R-:W-:Y:S01]  /*44d0*/  ISETP.NE.AND P1, PT, R0, 0x1, PT ;  /* 0x000000010000780c */ /* 0x002fe20003f25270 */
[----:B------:R-:W-:-:S02]  /*44e0*/  UISETP.NE.AND.EX UP2, UPT, UR9, URZ, UPT, UP2 ;  /* 0x000000ff0900728c */ /* 0x000fc4000bf45320 */
[----:B------:R-:W-:Y:S02]  /*44f0*/  UIADD3 UR25, UPT, UPT, UR7, 0x148, URZ ;  /* 0x0000014807197890 */ /* 0x000fe4000fffe0ff */
[----:B------:R-:W-:Y:S02]  /*4500*/  UIADD3 UR17, UPT, UPT, UR7, 0x150, URZ ;  /* 0x0000015007117890 */ /* 0x000fe4000fffe0ff */
[----:B------:R-:W1:Y:S01]  /*4510*/  LDC.64 R30, c[0x0][0x348] ;  /* 0x0000d200ff1e7b82 */ /* 0x000e620000000a00 */
[----:B------:R-:W-:Y:S02]  /*4520*/  UPRMT UR13, UR37, 0x654, UR13 ;  /* 0x00000654250d7896 */ /* 0x000fe4000800000d */
[----:B------:R-:W-:-:S05]  /*4530*/  UISETP.NE.AND.EX UP3, UPT, UR5, URZ, UPT, UP3 ;  /* 0x000000ff0500728c */ /* 0x000fca000bf65330 */
[----:B------:R-:W4:Y:S08]  /*4540*/  LDC.64 R16, c[0x0][0xb10] ;  /* 0x0002c400ff107b82 */ /* 0x000f300000000a00 */
[----:B------:R-:W1:Y:S08]  /*4550*/  LDC.64 R6, c[0x0][0xb18] ;  /* 0x0002c600ff067b82 */ /* 0x000e700000000a00 */
[----:B------:R-:W1:Y:S08]  /*4560*/  LDC.64 R4, c[0x0][0xb28] ;  /* 0x0002ca00ff047b82 */ /* 0x000e700000000a00 */
[----:B--23--:R-:W1:Y:S02]  /*4570*/  LDC R19, c[0x0][0x374] ;  /* 0x0000dd00ff137b82 */ /* 0x00ce640000000800 */
.L_x_95:
[C---:B------:R-:W-:Y:S02]  /*4580*/  LEA R0, R28.reuse, UR7, 0x3 ;  /* 0x000000071c007c11 */ /* 0x040fe4000f8e18ff */
[----:B------:R-:W-:Y:S02]  /*4590*/  SHF.L.U32 R2, R27, 0x1f, RZ ;  /* 0x0000001f1b027819 */ /* 0x000fe400000006ff */
[----:B------:R-:W-:Y:S02]  /*45a0*/  LEA R20, R28, UR7, 0x4 ;  /* 0x000000071c147c11 */ /* 0x000fe4000f8e20ff */
[----:B--2---:R-:W2:Y:S02]  /*45b0*/  SYNCS.PHASECHK.TRANS64.TRYWAIT P0, [R0+URZ+0x190], R2 ;  /* 0x00019002000075a7 */ /* 0x004ea400080011ff */
[----:B--2---:R-:W-:Y:S05]  /*45c0*/  @!P0 BRA `(.L_x_85) ;  /* 0x00000060001c8947 */ /* 0x004fea0003800000 */
.L_x_201:
[----:B------:R-:W-:Y:S01]  /*45d0*/  ISETP.GE.AND P0, PT, R40, 0x1, PT ;  /* 0x000000012800780c */ /* 0x000fe20003f06270 */
[----:B------:R-:W3:Y:S01]  /*45e0*/  LDS.128 R20, [R20+0x220] ;  /* 0x0002200014147984 */ /* 0x000ee20000000c00 */
[----:B--2---:R-:W-:Y:S01]  /*45f0*/  VIADD R0, R0, 0x1a0 ;  /* 0x000001a000007836 */ /* 0x004fe20000000000 */
[----:B------:R-:W-:Y:S01]  /*4600*/  @!PT LDS RZ, [RZ] ;  /* 0x00000000fffff984 */ /* 0x000fe20000000800 */
[----:B------:R-:W-:Y:S01]  /*4610*/  @!PT LDS RZ, [RZ] ;  /* 0x00000000fffff984 */ /* 0x000fe20000000800 */
[----:B------:R-:W-:Y:S01]  /*4620*/  @!PT LDS RZ, [RZ] ;  /* 0x00000000fffff984 */ /* 0x000fe20000000800 */
[----:B------:R-:W-:Y:S01]  /*4630*/  @!PT LDS RZ, [RZ] ;  /* 0x00000000fffff984 */ /* 0x000fe20000000800 */
[----:B------:R2:W-:Y:S06]  /*4640*/  MEMBAR.ALL.CTA ;  /* 0x0000000000007992 */ /* 0x0005ec0000008000 */
[----:B--2---:R-:W2:Y:S01]  /*4650*/  FENCE.VIEW.ASYNC.S ;  /* 0x00000000000073c6 */ /* 0x004ea20000000000 */
[----:B------:R-:W-:Y:S04]  /*4660*/  PRMT R0, RZ, 0x654, R0 ;  /* 0x00000654ff007816 */ /* 0x000fe80000000000 */
[----:B--2---:R2:W-:Y:S01]  /*4670*/  SYNCS.ARRIVE.TRANS64.RED.A1T0 RZ, [R0+URZ], RZ ;  /* 0x000000ff00ff79a7 */ /* 0x0045e200081004ff */
[----:B---3--:R-:W-:Y:S11]  /*4680*/  LOP3.LUT P3, RZ, R22, 0x1, RZ, 0xc0, !PT ;  /* 0x0000000116ff7812 */ /* 0x008ff6000786c0ff */
[----:B------:R-:W-:Y:S02]  /*4690*/  @!UPT UIADD3 URZ, UPT, UPT, URZ, URZ, URZ ;  /* 0x000000fffffff290 */ /* 0x000fe4000fffe0ff */
[----:B------:R-:W-:Y:S02]  /*46a0*/  @P3 MOV R11, R20 ;  /* 0x00000014000b3202 */ /* 0x000fe40000000f00 */
[----:B------:R-:W-:Y:S01]  /*46b0*/  @P3 LOP3.LUT R10, R21, 0xffff, RZ, 0xc0, !PT ;  /* 0x0000ffff150a3812 */ /* 0x000fe200078ec0ff */
[----:B--2---:R-:W-:Y:S06]  /*46c0*/  @!P0 BRA `(.L_x_86) ;  /* 0x0000000000a48947 */ /* 0x004fec0003800000 */
[-C--:B-1----:R-:W-:Y:S01]  /*46d0*/  IMAD.HI.U32 R0, R19, R7.reuse, RZ ;  /* 0x0000000713007227 */ /* 0x082fe200078e00ff */
[----:B------:R-:W-:Y:S02]  /*46e0*/  ISETP.NE.AND P0, PT, R6, 0x1, PT ;  /* 0x000000010600780c */ /* 0x000fe40003f05270 */
[----:B------:R-:W-:Y:S01]  /*46f0*/  ISETP.NE.AND P2, PT, R40, 0x1, PT ;  /* 0x000000012800780c */ /* 0x000fe20003f45270 */
[----:B----4-:R-:W-:Y:S01]  /*4700*/  IMAD.HI.U32 R9, R24, R16, RZ ;  /* 0x0000001018097227 */ /* 0x010fe200078e00ff */
[----:B------:R-:W-:Y:S02]  /*4710*/  SHF.R.U32.HI R0, RZ, R18, R0 ;  /* 0x00000012ff007219 */ /* 0x000fe40000011600 */
[----:B------:R-:W-:Y:S01]  /*4720*/  ISETP.NE.AND P4, PT, R3, 0x1, PT ;  /* 0x000000010300780c */ /* 0x000fe20003f85270 */
[----:B------:R-:W-:Y:S01]  /*4730*/  IMAD.HI.U32 R13, R10, R7, RZ ;  /* 0x000000070a0d7227 */ /* 0x000fe200078e00ff */
[----:B------:R-:W-:Y:S02]  /*4740*/  SHF.R.U32.HI R9, RZ, R17, R9 ;  /* 0x00000011ff097219 */ /* 0x000fe40000011609 */
[----:B------:R-:W-:Y:S01]  /*4750*/  SEL R0, R19, R0, !P0 ;  /* 0x0000000013007207 */ /* 0x000fe20004000000 */
[----:B------:R-:W-:Y:S01]  /*4760*/  IMAD.HI.U32 R12, R11, R16, RZ ;  /* 0x000000100b0c7227 */ /* 0x000fe200078e00ff */
[----:B------:R-:W-:Y:S03]  /*4770*/  SEL R9, R24, R9, !P4 ;  /* 0x0000000918097207 */ /* 0x000fe60006000000 */
[-C--:B------:R-:W-:Y:S01]  /*4780*/  IMAD.HI.U32 R8, R0, R4.reuse, RZ ;  /* 0x0000000400087227 */ /* 0x080fe200078e00ff */
[----:B------:R-:W-:Y:S03]  /*4790*/  SHF.R.U32.HI R12, RZ, R17, R12 ;  /* 0x00000011ff0c7219 */ /* 0x000fe6000001160c */
[----:B------:R-:W-:Y:S01]  /*47a0*/  IMAD.HI.U32 R2, R9, R4, RZ ;  /* 0x0000000409027227 */ /* 0x000fe200078e00ff */
[-C--:B------:R-:W-:Y:S02]  /*47b0*/  @P2 SHF.R.U32.HI R0, RZ, R5.reuse, R8 ;  /* 0x00000005ff002219 */ /* 0x080fe40000011608 */
[----:B------:R-:W-:Y:S02]  /*47c0*/  SHF.R.U32.HI R8, RZ, R18, R13 ;  /* 0x00000012ff087219 */ /* 0x000fe4000001160d */
[----:B------:R-:W-:Y:S01]  /*47d0*/  @P2 SHF.R.U32.HI R9, RZ, R5, R2 ;  /* 0x00000005ff092219 */ /* 0x000fe20000011602 */
[----:B------:R-:W-:Y:S01]  /*47e0*/  IMAD R0, R40, R0, RZ ;  /* 0x0000000028007224 */ /* 0x000fe200078e02ff */
[----:B------:R-:W-:Y:S02]  /*47f0*/  SEL R8, R10, R8, !P0 ;  /* 0x000000080a087207 */ /* 0x000fe40004000000 */
[----:B------:R-:W-:Y:S01]  /*4800*/  SEL R2, R11, R12, !P4 ;  /* 0x0000000c0b027207 */ /* 0x000fe20006000000 */
[----:B------:R-:W-:Y:S01]  /*4810*/  IMAD R12, R40, R9, RZ ;  /* 0x00000009280c7224 */ /* 0x000fe200078e02ff */
[C---:B------:R-:W-:Y:S01]  /*4820*/  ISETP.GE.AND P0, PT, R8.reuse, R0, PT ;  /* 0x000000000800720c */ /* 0x040fe20003f06270 */
[----:B------:R-:W-:Y:S03]  /*4830*/  IMAD.HI.U32 R0, R8, R4, RZ ;  /* 0x0000000408007227 */ /* 0x000fe600078e00ff */
[----:B------:R-:W-:Y:S02]  /*4840*/  ISETP.GE.OR P0, PT, R2, R12, P0 ;  /* 0x0000000c0200720c */ /* 0x000fe40000706670 */
[-C--:B------:R-:W-:Y:S04]  /*4850*/  SHF.R.U32.HI R0, RZ, R5.reuse, R0 ;  /* 0x00000005ff007219 */ /* 0x080fe80000011600 */
[----:B------:R-:W-:Y:S05]  /*4860*/  SEL R13, R8, R0, !P2 ;  /* 0x00000000080d7207 */ /* 0x000fea0005000000 */
[----:B------:R-:W-:Y:S02]  /*4870*/  IMAD.MOV R12, RZ, RZ, -R13 ;  /* 0x000000ffff0c7224 */ /* 0x000fe400078e0a0d */
[----:B------:R-:W-:Y:S04]  /*4880*/  @!P0 IMAD.HI.U32 R0, R2, R4, RZ ;  /* 0x0000000402008227 */ /* 0x000fe800078e00ff */
[----:B------:R-:W-:Y:S01]  /*4890*/  IMAD R12, R40, R12, R8 ;  /* 0x0000000c280c7224 */ /* 0x000fe200078e0208 */
[----:B------:R-:W-:Y:S04]  /*48a0*/  @!P0 SHF.R.U32.HI R0, RZ, R5, R0 ;  /* 0x00000005ff008219 */ /* 0x000fe80000011600 */
[----:B------:R-:W-:Y:S04]  /*48b0*/  @!P0 SEL R0, R2, R0, !P2 ;  /* 0x0000000002008207 */ /* 0x000fe80005000000 */
[----:B------:R-:W-:Y:S01]  /*48c0*/  @!P0 IADD3 R13, PT, PT, R13, -R0, RZ ;  /* 0x800000000d0d8210 */ /* 0x000fe20007ffe0ff */
[----:B------:R-:W-:Y:S01]  /*48d0*/  @!P0 IMAD R0, R9, R12, R0 ;  /* 0x0000000c09008224 */ /* 0x000fe200078e0200 */
[----:B------:R-:W-:Y:S01]  /*48e0*/  IADD3 R9, PT, PT, -R8, RZ, RZ ;  /* 0x000000ff08097210 */ /* 0x000fe20007ffe1ff */
[--C-:B------:R-:W-:Y:S02]  /*48f0*/  IMAD.MOV R12, RZ, RZ, -R2.reuse ;  /* 0x000000ffff0c7224 */ /* 0x100fe400078e0a02 */
[----:B------:R-:W-:Y:S02]  /*4900*/  @!P0 IMAD R8, R13, R40, R2 ;  /* 0x000000280d088224 */ /* 0x000fe400078e0202 */
[----:B------:R-:W-:Y:S02]  /*4910*/  @!P0 IMAD.MOV.U32 R2, RZ, RZ, R0 ;  /* 0x000000ffff028224 */ /* 0x000fe400078e0000 */
[----:B------:R-:W-:Y:S02]  /*4920*/  IMAD R11, R3, R12, R11 ;  /* 0x0000000c030b7224 */ /* 0x000fe400078e020b */
[----:B------:R-:W-:Y:S02]  /*4930*/  IMAD R10, R6, R9, R10 ;  /* 0x00000009060a7224 */ /* 0x000fe400078e020a */
[----:B------:R-:W-:Y:S02]  /*4940*/  IMAD R11, R2, R3, R11 ;  /* 0x00000003020b7224 */ /* 0x000fe400078e020b */
[----:B------:R-:W-:Y:S02]  /*4950*/  IMAD R10, R8, R6, R10 ;  /* 0x00000006080a7224 */ /* 0x000fe400078e020a */
.L_x_86:
[----:B------:R-:W-:Y:S05]  /*4960*/  BRA.U UP1, `(.L_x_87) ;  /* 0x0000000101107547 */ /* 0x000fea000b800000 */
[----:B------:R-:W-:Y:S04]  /*4970*/  MOV R2, UR6 ;  /* 0x0000000600027c02 */ /* 0x000fe80008000f00 */
[----:B------:R-:W-:Y:S04]  /*4980*/  SHF.L.U32 R2, R2, 0x1f, RZ ;  /* 0x0000001f02027819 */ /* 0x000fe800000006ff */
[----:B------:R-:W2:Y:S02]  /*4990*/  SYNCS.PHASECHK.TRANS64.TRYWAIT P0, [UR7+0x188], R2 ;  /* 0x00018802ff0075a7 */ /* 0x000ea40008001107 */
[----:B--2---:R-:W-:Y:S05]  /*49a0*/  @!P0 BRA `(.L_x_88) ;  /* 0x0000005c00388947 */ /* 0x004fea0003800000 */
.L_x_87:
[----:B------:R-:W-:Y:S02]  /*49b0*/  R2UR UR35, R15 ;  /* 0x000000000f2372ca */ /* 0x000fe400000e0000 */
[----:B------:R-:W-:Y:S02]  /*49c0*/  R2UR UR34, R14 ;  /* 0x000000000e2272ca */ /* 0x000fe400000e0000 */
[----:B------:R-:W-:Y:S02]  /*49d0*/  ISETP.NE.U32.AND P2, PT, RZ, UR4, PT ;  /* 0x00000004ff007c0c */ /* 0x000fe4000bf45070 */
[----:B------:R-:W-:Y:S02]  /*49e0*/  SHF.L.U32 R14, R29, 0x1f, RZ ;  /* 0x0000001f1d0e7819 */ /* 0x000fe400000006ff */
[----:B------:R-:W-:Y:S05]  /*49f0*/  ISETP.NE.AND.EX P2, PT, RZ, UR5, PT, P2 ;  /* 0x00000005ff007c0c */ /* 0x000fea000bf45320 */
[----:B------:R-:W-:Y:S02]  /*4a00*/  USHF.L.U32 UR35, UR35, 0x6, URZ ;  /* 0x0000000623237899 */ /* 0x000fe400080006ff */
[----:B------:R-:W-:Y:S01]  /*4a10*/  USHF.L.U32 UR34, UR34, 0x8, URZ ;  /* 0x0000000822227899 */ /* 0x000fe200080006ff */
[----:B------:R-:W-:Y:S11]  /*4a20*/  BRA.U !UP3, `(.L_x_89) ;  /* 0x000000010b347547 */ /* 0x000ff6000b800000 */
[----:B------:R-:W-:Y:S01]  /*4a30*/  UPLOP3.LUT UP0, UPT, UPT, UPT, UP2, 0x80, 0x8 ;  /* 0x000000000008789c */ /* 0x000fe20003f0f020 */
[----:B--2---:R-:W-:Y:S02]  /*4a40*/  HFMA2 R0, -RZ, RZ, 0, 5.9604644775390625e-08 ;  /* 0x00000001ff007431 */ /* 0x004fe400000001ff */
[----:B------:R-:W-:Y:S03]  /*4a50*/  IMAD.MOV.U32 R96, RZ, RZ, 0x1 ;  /* 0x00000001ff607424 */ /* 0x000fe600078e00ff */
[----:B------:R-:W-:Y:S05]  /*4a60*/  PLOP3.LUT P0, PT, PT, PT, UP0, 0x80, 0x8 ;  /* 0x000000000008781c */ /* 0x000fea0003f0f008 */
[----:B------:R-:W2:Y:S01]  /*4a70*/  @UP0 LDCU.64 UR10, c[0x0][0x888] ;  /* 0x00011100ff0a07ac */ /* 0x000ea20008000a00 */
[----:B------:R-:W-:Y:S07]  /*4a80*/  @UP0 UIMAD UR8, UR36, UR4, URZ ;  /* 0x00000004240802a4 */ /* 0x000fee000f8e02ff */
[----:B------:R-:W-:Y:S01]  /*4a90*/  @!P0 PRMT R96, R0, 0x7610, R96 ;  /* 0x0000761000608816 */ /* 0x000fe20000000060 */
[----:B--2---:R-:W-:Y:S03]  /*4aa0*/  @UP0 UIMAD.WIDE UR10, UR8, 0x4, UR10 ;  /* 0x00000004080a08a5 */ /* 0x004fe6000f8e020a */
[----:B------:R-:W2:Y:S03]  /*4ab0*/  @!UP0 LDCU UR8, c[0x0][0x880] ;  /* 0x00011000ff0887ac */ /* 0x000ea60008000800 */
[----:B------:R-:W-:Y:S01]  /*4ac0*/  IMAD.U32 R8, RZ, RZ, UR10 ;  /* 0x0000000aff087e24 */ /* 0x000fe2000f8e00ff */
[----:B------:R-:W-:Y:S05]  /*4ad0*/  MOV R9, UR11 ;  /* 0x0000000b00097c02 */ /* 0x000fea0008000f00 */
[----:B-----5:R3:W5:Y:S02]  /*4ae0*/  @P0 LDG.E R49, desc[UR46][R8.64] ;  /* 0x0000002e08310981 */ /* 0x020764000c1e1900 */
[----:B--23--:R-:W-:Y:S07]  /*4af0*/  @!P0 IMAD.U32 R49, RZ, RZ, UR8 ;  /* 0x00000008ff318e24 */ /* 0x00cfee000f8e00ff */
.L_x_89:
[----:B-----5:R-:W-:Y:S01]  /*4b00*/  @!P2 FSETP.EQ.AND P0, PT, R49, RZ, PT ;  /* 0x000000ff3100a20b */ /* 0x020fe20003f02000 */
[----:B------:R-:W-:Y:S01]  /*4b10*/  @!UPT UIADD3 URZ, UPT, UPT, URZ, URZ, URZ ;  /* 0x000000fffffff290 */ /* 0x000fe2000fffe0ff */
[----:B------:R-:W-:Y:S11]  /*4b20*/  @!P2 BRA `(.L_x_90) ;  /* 0x000000000014a947 */ /* 0x000ff60003800000 */
[----:B------:R-:W-:Y:S02]  /*4b30*/  LOP3.LUT P2, RZ, R96, 0xff, RZ, 0xc0, !PT ;  /* 0x000000ff60ff7812 */ /* 0x000fe4000784c0ff */
[----:B------:R-:W-:Y:S04]  /*4b40*/  PLOP3.LUT P0, PT, PT, PT, UP0, 0x80, 0x8 ;  /* 0x000000000008781c */ /* 0x000fe80003f0f008 */
[----:B------:R-:W-:Y:S07]  /*4b50*/  PLOP3.LUT P0, PT, P0, PT, PT, 0x8, 0x80 ;  /* 0x000000000080781c */ /* 0x000fee000070e170 */
[----:B------:R-:W-:Y:S11]  /*4b60*/  @P2 FSETP.EQ.AND P0, PT, R49, RZ, PT ;  /* 0x000000ff3100220b */ /* 0x000ff60003f02000 */
[----:B------:R-:W-:Y:S02]  /*4b70*/  @!UPT UIADD3 URZ, UPT, UPT, URZ, URZ, URZ ;  /* 0x000000fffffff290 */ /* 0x000fe4000fffe0ff */
.L_x_90:
[----:B------:R-:W3:Y:S01]  /*4b80*/  SYNCS.PHASECHK.TRANS64.TRYWAIT P2, [UR7+0x160], R14 ;  /* 0x0001600eff0075a7 */ /* 0x000ee20008041107 */
[----:B------:R-:W-:Y:S04]  /*4b90*/  ELECT P4, URZ, PT ;  /* 0x0000000000ff782f */ /* 0x000fe80003880000 */
[----:B------:R-:W-:Y:S11]  /*4ba0*/  PLOP3.LUT P4, PT, P0, P4, PT, 0xf2, 0x2f ;  /* 0x00000000002f781c */ /* 0x000ff60000789e72 */
[----:B------:R-:W-:Y:S02]  /*4bb0*/  @!UPT UIADD3 URZ, UPT, UPT, URZ, URZ, URZ ;  /* 0x000000fffffff290 */ /* 0x000fe4000fffe0ff */
[----:B-1----:R-:W-:Y:S05]  /*4bc0*/  @!P4 IADD3 R8, P0, PT, R30, 0x580, RZ ;  /* 0x000005801e08c810 */ /* 0x002fea0007f1e0ff */
[----:B--2---:R-:W-:Y:S01]  /*4bd0*/  @!P4 IMAD.X R2, RZ, RZ, R31, P0 ;  /* 0x000000ffff02c224 */ /* 0x004fe200000e061f */
[----:B---3--:R-:W-:Y:S07]  /*4be0*/  @!P2 BRA `(.L_x_91) ;  /* 0x0000005800c0a947 */ /* 0x008fee0003800000 */
.L_x_204:
[----:B------:R-:W-:Y:S01]  /*4bf0*/  @!P4 R2UR UR8, R2 ;  /* 0x000000000208c2ca */ /* 0x000fe200000e0000 */
[----:B------:R-:W-:Y:S01]  /*4c00*/  VOTEU.ALL UP1, P4 ;  /* 0x0000000000ff7886 */ /* 0x000fe20002020000 */
[----:B------:R-:W-:Y:S01]  /*4c10*/  @!P4 R2UR UR9, R8 ;  /* 0x000000000809c2ca */ /* 0x000fe200000e0000 */
[----:B-1----:R-:W-:Y:S01]  /*4c20*/  @!P4 IMAD.MOV.U32 R0, RZ, RZ, 0x1000 ;  /* 0x00001000ff00c424 */ /* 0x002fe200078e00ff */
[----:B------:R-:W-:Y:S01]  /*4c30*/  UMOV UR10, 0x0 ;  /* 0x00000000000a7882 */ /* 0x000fe20000000000 */
[----:B------:R-:W-:Y:S01]  /*4c40*/  UMOV UR11, 0x10000000 ;  /* 0x10000000000b7882 */ /* 0x000fe20000000000 */
[----:B------:R-:W-:Y:S01]  /*4c50*/  @!UP1 UIADD3 UR32, UPT, UPT, UR7, 0x400, URZ ;  /* 0x0000040007209890 */ /* 0x000fe2000fffe0ff */
[----:B------:R-:W-:Y:S06]  /*4c60*/  VOTEU.ALL UP1, P4 ;  /* 0x0000000000ff7886 */ /* 0x000fec0002020000 */
[----:B------:R-:W-:Y:S01]  /*4c70*/  IMAD.U32 R9, RZ, RZ, UR8 ;  /* 0x00000008ff097e24 */ /* 0x000fe2000f8e00ff */
[----:B------:R-:W-:Y:S01]  /*4c80*/  UPRMT UR8, UR37, 0x654, UR33 ;  /* 0x0000065425087896 */ /* 0x000fe20008000021 */
[----:B------:R-:W-:Y:S03]  /*4c90*/  IMAD.U32 R8, RZ, RZ, UR9 ;  /* 0x00000009ff087e24 */ /* 0x000fe6000f8e00ff */
[----:B------:R-:W-:Y:S02]  /*4ca0*/  @!P4 R2UR UR15, R9 ;  /* 0x00000000090fc2ca */ /* 0x000fe400000e0000 */
[----:B------:R-:W-:Y:S02]  /*4cb0*/  @!P4 R2UR UR14, R8 ;  /* 0x00000000080ec2ca */ /* 0x000fe400000e0000 */
[----:B------:R-:W-:Y:S05]  /*4cc0*/  @!P4 IADD3 R8, P0, PT, R30, 0x580, RZ ;  /* 0x000005801e08c810 */ /* 0x000fea0007f1e0ff */
[----:B------:R-:W-:Y:S06]  /*4cd0*/  @!P4 IMAD.X R2, RZ, RZ, R31, P0 ;  /* 0x000000ffff02c224 */ /* 0x000fec00000e061f */
[----:B------:R1:W-:Y:S01]  /*4ce0*/  @!UP1 UTMALDG.3D [UR32], [UR14], desc[UR10] ;  /* 0x00000a200e0095b4 */ /* 0x0003e20008011000 */
[----:B------:R1:W-:Y:S01]  /*4cf0*/  @!P4 SYNCS.ARRIVE.TRANS64.RED.A0TR RZ, [UR7+0x140], R0 ;  /* 0x00014000ffffc9a7 */ /* 0x0003e20008300407 */
[----:B------:R-:W-:Y:S01]  /*4d00*/  SYNCS.ARRIVE.TRANS64.RED.A1T0 RZ, [UR8], RZ ;  /* 0x000000ffffff79a7 */ /* 0x000fe20008100408 */
[----:B------:R-:W2:Y:S02]  /*4d10*/  SYNCS.PHASECHK.TRANS64.TRYWAIT P2, [UR7+0x168], R14 ;  /* 0x0001680eff0075a7 */ /* 0x000ea40008041107 */
[----:B-12---:R-:W-:Y:S05]  /*4d20*/  @!P2 BRA `(.L_x_92) ;  /* 0x000000580088a947 */ /* 0x006fea0003800000 */
.L_x_206:
[----:B------:R-:W-:Y:S01]  /*4d30*/  @!P4 R2UR UR8, R2 ;  /* 0x000000000208c2ca */ /* 0x000fe200000e0000 */
[----:B------:R-:W-:Y:S01]  /*4d40*/  VOTEU.ALL UP1, P4 ;  /* 0x0000000000ff7886 */ /* 0x000fe20002020000 */
[----:B------:R-:W-:Y:S01]  /*4d50*/  @!P4 R2UR UR9, R8 ;  /* 0x000000000809c2ca */ /* 0x000fe200000e0000 */
[----:B-1----:R-:W-:Y:S01]  /*4d60*/  @!P4 IMAD.MOV.U32 R0, RZ, RZ, 0x1000 ;  /* 0x00001000ff00c424 */ /* 0x002fe200078e00ff */
[----:B------:R-:W-:Y:S01]  /*4d70*/  UMOV UR10, 0x0 ;  /* 0x00000000000a7882 */ /* 0x000fe20000000000 */
[----:B------:R-:W-:Y:S01]  /*4d80*/  UMOV UR11, 0x10000000 ;  /* 0x10000000000b7882 */ /* 0x000fe20000000000 */
[----:B------:R-:W-:Y:S02]  /*4d90*/  @!UP1 UIADD3 UR26, UPT, UPT, UR34, 0x40, URZ ;  /* 0x00000040221a9890 */ /* 0x000fe4000fffe0ff */
[----:B------:R-:W-:Y:S01]  /*4da0*/  @!UP1 UIADD3 UR24, UPT, UPT, UR7, 0x1400, URZ ;  /* 0x0000140007189890 */ /* 0x000fe2000fffe0ff */
[----:B------:R-:W-:Y:S01]  /*4db0*/  VOTEU.ALL UP1, P4 ;  /* 0x0000000000ff7886 */ /* 0x000fe20002020000 */
[----:B------:R-:W-:Y:S01]  /*4dc0*/  UMOV UR27, UR35 ;  /* 0x00000023001b7c82 */ /* 0x000fe20008000000 */
[----:B------:R-:W-:Y:S02]  /*4dd0*/  UMOV UR28, UR36 ;  /* 0x00000024001c7c82 */ /* 0x000fe40008000000 */
        /* <DEDUP_REMOVED lines=12> */
.L_x_208:
[----:B------:R-:W2:Y:S01]  /*4ea0*/  LDC.64 R12, c[0x0][0xb18] ;  /* 0x0002c600ff0c7b82 */ /* 0x000ea20000000a00 */
[----:B------:R-:W-:Y:S01]  /*4eb0*/  @!P4 R2UR UR8, R2 ;  /* 0x000000000208c2ca */ /* 0x000fe200000e0000 */
[----:B------:R-:W-:Y:S01]  /*4ec0*/  VOTEU.ALL UP1, P4 ;  /* 0x0000000000ff7886 */ /* 0x000fe20002020000 */
[----:B------:R-:W-:Y:S01]  /*4ed0*/  @!P4 R2UR UR9, R8 ;  /* 0x000000000809c2ca */ /* 0x000fe200000e0000 */
[----:B-1----:R-:W-:Y:S01]  /*4ee0*/  @!P4 IMAD.MOV.U32 R0, RZ, RZ, 0x1000 ;  /* 0x00001000ff00c424 */ /* 0x002fe200078e00ff */
[----:B------:R-:W-:Y:S03]  /*4ef0*/  UMOV UR10, 0x0 ;  /* 0x00000000000a7882 */ /* 0x000fe60000000000 */
[----:B------:R-:W1:Y:S01]  /*4f00*/  @!P1 LDC R2, c[0x0][0xb0c] ;  /* 0x0002c300ff029b82 */ /* 0x000e620000000800 */
[----:B------:R-:W-:Y:S01]  /*4f10*/  @!UP1 UIADD3 UR18, UPT, UPT, UR34, 0x80, URZ ;  /* 0x0000008022129890 */ /* 0x000fe2000fffe0ff */
[----:B------:R-:W-:Y:S01]  /*4f20*/  @P3 SHF.R.U32.HI R26, RZ, 0x10, R21 ;  /* 0x00000010ff1a3819 */ /* 0x000fe20000011615 */
[----:B------:R-:W-:Y:S01]  /*4f30*/  @!UP1 UIADD3 UR16, UPT, UPT, UR7, 0x2400, URZ ;  /* 0x0000240007109890 */ /* 0x000fe2000fffe0ff */
[----:B------:R-:W-:Y:S01]  /*4f40*/  VIADD R28, R28, 0x1 ;  /* 0x000000011c1c7836 */ /* 0x000fe20000000000 */
[----:B------:R-:W-:Y:S01]  /*4f50*/  VOTEU.ALL UP1, P4 ;  /* 0x0000000000ff7886 */ /* 0x000fe20002020000 */
[----:B------:R-:W-:Y:S01]  /*4f60*/  UMOV UR11, 0x10000000 ;  /* 0x10000000000b7882 */ /* 0x000fe20000000000 */
[----:B------:R-:W-:Y:S01]  /*4f70*/  UMOV UR19, UR35 ;  /* 0x0000002300137c82 */ /* 0x000fe20008000000 */
[----:B------:R-:W-:Y:S01]  /*4f80*/  IMAD.U32 R9, RZ, RZ, UR8 ;  /* 0x00000008ff097e24 */ /* 0x000fe2000f8e00ff */
[----:B------:R-:W-:Y:S01]  /*4f90*/  UMOV UR20, UR36 ;  /* 0x0000002400147c82 */ /* 0x000fe20008000000 */
[----:B------:R-:W-:Y:S01]  /*4fa0*/  IMAD.U32 R8, RZ, RZ, UR9 ;  /* 0x00000009ff087e24 */ /* 0x000fe2000f8e00ff */
[----:B------:R-:W-:Y:S02]  /*4fb0*/  UPRMT UR8, UR37, 0x654, UR17 ;  /* 0x0000065425087896 */ /* 0x000fe40008000011 */
[----:B------:R-:W-:Y:S02]  /*4fc0*/  @!P4 R2UR UR15, R9 ;  /* 0x00000000090fc2ca */ /* 0x000fe400000e0000 */
[----:B------:R-:W-:Y:S02]  /*4fd0*/  @!P4 R2UR UR14, R8 ;  /* 0x00000000080ec2ca */ /* 0x000fe400000e0000 */
[----:B------:R-:W3:Y:S11]  /*4fe0*/  LDC.64 R8, c[0x0][0xb10] ;  /* 0x0002c400ff087b82 */ /* 0x000ef60000000a00 */
[----:B------:R1:W-:Y:S01]  /*4ff0*/  @!UP1 UTMALDG.3D [UR16], [UR14], desc[UR10] ;  /* 0x00000a100e0095b4 */ /* 0x0003e20008011000 */
[----:B------:R5:W-:Y:S01]  /*5000*/  @!P4 SYNCS.ARRIVE.TRANS64.RED.A0TR RZ, [UR7+0x150], R0 ;  /* 0x00015000ffffc9a7 */ /* 0x000be20008300407 */
[C---:B---3--:R-:W-:Y:S01]  /*5010*/  @!P1 IMAD.HI.U32 R8, R11.reuse, R8, RZ ;  /* 0x000000080b089227 */ /* 0x048fe200078e00ff */
[----:B--2---:R-:W-:Y:S02]  /*5020*/  @!P1 ISETP.NE.AND P0, PT, R12, 0x1, PT ;  /* 0x000000010c00980c */ /* 0x004fe40003f05270 */
[----:B-1----:R-:W-:Y:S01]  /*5030*/  @!P1 ISETP.NE.AND P2, PT, R2, 0x1, PT ;  /* 0x000000010200980c */ /* 0x002fe20003f45270 */
[----:B------:R-:W-:Y:S01]  /*5040*/  SYNCS.ARRIVE.TRANS64.RED.A1T0 RZ, [UR8], RZ ;  /* 0x000000ffffff79a7 */ /* 0x000fe20008100408 */
[C---:B------:R-:W-:Y:S01]  /*5050*/  @!P1 IMAD.HI.U32 R13, R10.reuse, R13, RZ ;  /* 0x0000000d0a0d9227 */ /* 0x040fe200078e00ff */
[----:B------:R-:W-:Y:S04]  /*5060*/  @!P1 SHF.R.U32.HI R8, RZ, R9, R8 ;  /* 0x00000009ff089219 */ /* 0x000fe80000011608 */
[----:B------:R-:W-:Y:S01]  /*5070*/  @!P1 SEL R8, R11, R8, !P2 ;  /* 0x000000080b089207 */ /* 0x000fe20005000000 */
[----:B------:R-:W1:Y:S01]  /*5080*/  SYNCS.PHASECHK.TRANS64.TRYWAIT P5, [UR7+0x178], R14 ;  /* 0x0001780eff0075a7 */ /* 0x000e6200080a1107 */
[----:B-----5:R-:W2:Y:S02]  /*5090*/  @!P1 LDC R0, c[0x0][0xb20] ;  /* 0x0002c800ff009b82 */ /* 0x020ea40000000800 */
[----:B--2---:R-:W-:Y:S04]  /*50a0*/  @!P1 SHF.R.U32.HI R0, RZ, R0, R13 ;  /* 0x00000000ff009219 */ /* 0x004fe8000001160d */
[----:B------:R-:W-:Y:S05]  /*50b0*/  @!P1 SEL R9, R10, R0, !P0 ;  /* 0x000000000a099207 */ /* 0x000fea0004000000 */
[----:B------:R-:W-:Y:S02]  /*50c0*/  @!P1 IMAD.IADD R0, R9, 0x1, -R8 ;  /* 0x0000000109009824 */ /* 0x000fe400078e0a08 */
[----:B------:R-:W-:Y:S02]  /*50d0*/  @!P1 IMAD.IADD R8, R8, 0x1, -R9 ;  /* 0x0000000108089824 */ /* 0x000fe400078e0a09 */
[----:B------:R-:W-:Y:S02]  /*50e0*/  @!P1 IMAD R11, R0, R2, R11 ;  /* 0x00000002000b9224 */ /* 0x000fe400078e020b */
[----:B------:R-:W-:Y:S01]  /*50f0*/  @!P1 IMAD R10, R8, R12, R10 ;  /* 0x0000000c080a9224 */ /* 0x000fe200078e020a */
[----:B-1----:R-:W-:Y:S06]  /*5100*/  @!P5 BRA `(.L_x_94) ;  /* 0x0000005400c0d947 */ /* 0x002fec0003800000 */
.L_x_210:
[----:B------:R-:W-:Y:S01]  /*5110*/  @!P4 IADD3 R2, P0, PT, R30, 0x580, RZ ;  /* 0x000005801e02c810 */ /* 0x000fe20007f1e0ff */
[----:B------:R-:W-:Y:S01]  /*5120*/  VOTEU.ALL UP1, P4 ;  /* 0x0000000000ff7886 */ /* 0x000fe20002020000 */
[----:B------:R-:W-:Y:S01]  /*5130*/  UMOV UR18, 0x0 ;  /* 0x0000000000127882 */ /* 0x000fe20000000000 */
[----:B------:R-:W-:Y:S01]  /*5140*/  UMOV UR19, 0x10000000 ;  /* 0x1000000000137882 */ /* 0x000fe20000000000 */
[----:B------:R-:W-:Y:S01]  /*5150*/  @!P4 R2UR UR9, R2 ;  /* 0x000000000209c2ca */ /* 0x000fe200000e0000 */
[----:B-1----:R-:W-:Y:S01]  /*5160*/  @!P4 IMAD.X R0, RZ, RZ, R31, P0 ;  /* 0x000000ffff00c224 */ /* 0x002fe200000e061f */
[----:B------:R-:W-:Y:S01]  /*5170*/  @!UP1 UIADD3 UR10, UPT, UPT, UR34, 0xc0, URZ ;  /* 0x000000c0220a9890 */ /* 0x000fe2000fffe0ff */
[----:B------:R-:W-:Y:S01]  /*5180*/  ISETP.NE.AND P0, PT, R28, 0x2, PT ;  /* 0x000000021c00780c */ /* 0x000fe20003f05270 */
[----:B------:R-:W-:Y:S01]  /*5190*/  UMOV UR11, UR35 ;  /* 0x00000023000b7c82 */ /* 0x000fe20008000000 */
[----:B------:R-:W-:Y:S01]  /*51a0*/  UMOV UR12, UR36 ;  /* 0x00000024000c7c82 */ /* 0x000fe20008000000 */
[----:B------:R-:W-:Y:S01]  /*51b0*/  @!P4 R2UR UR8, R0 ;  /* 0x000000000008c2ca */ /* 0x000fe200000e0000 */
[----:B------:R-:W-:Y:S01]  /*51c0*/  IMAD.IADD R14, R10, 0x1, R94 ;  /* 0x000000010a0e7824 */ /* 0x000fe200078e025e */
[----:B------:R-:W-:Y:S01]  /*51d0*/  @P3 R2UR UR36, R26 ;  /* 0x000000001a2432ca */ /* 0x000fe200000e0000 */
[----:B------:R-:W-:Y:S01]  /*51e0*/  IMAD.IADD R15, R11, 0x1, R95 ;  /* 0x000000010b0f7824 */ /* 0x000fe200078e025f */
[----:B------:R-:W-:Y:S02]  /*51f0*/  SEL R0, RZ, 0x1, P0 ;  /* 0x00000001ff007807 */ /* 0x000fe40000000000 */
[----:B------:R-:W-:Y:S01]  /*5200*/  LOP3.LUT R29, R29, 0x1, RZ, 0x3c, !PT ;  /* 0x000000011d1d7812 */ /* 0x000fe200078e3cff */
[----:B------:R-:W-:Y:S01]  /*5210*/  IMAD.U32 R8, RZ, RZ, UR9 ;  /* 0x00000009ff087e24 */ /* 0x000fe2000f8e00ff */
[----:B------:R-:W-:Y:S01]  /*5220*/  @!UP1 UIADD3 UR9, UPT, UPT, UR7, 0x158, URZ ;  /* 0x0000015807099890 */ /* 0x000fe2000fffe0ff */
[----:B------:R-:W-:Y:S02]  /*5230*/  LOP3.LUT R27, R27, R0, RZ, 0x3c, !PT ;  /* 0x000000001b1b7212 */ /* 0x000fe400078e3cff */
[----:B------:R-:W-:Y:S02]  /*5240*/  SEL R28, R28, RZ, P0 ;  /* 0x000000ff1c1c7207 */ /* 0x000fe40000000000 */
[----:B------:R-:W-:Y:S01]  /*5250*/  IMAD.U32 R9, RZ, RZ, UR8 ;  /* 0x00000008ff097e24 */ /* 0x000fe2000f8e00ff */
[----:B------:R-:W-:Y:S01]  /*5260*/  @!P4 R2UR UR14, R8 ;  /* 0x00000000080ec2ca */ /* 0x000fe200000e0000 */
[----:B------:R-:W-:Y:S01]  /*5270*/  @!UP1 UIADD3 UR8, UPT, UPT, UR7, 0x3400, URZ ;  /* 0x0000340007089890 */ /* 0x000fe2000fffe0ff */
[----:B------:R-:W-:Y:S02]  /*5280*/  VOTEU.ALL UP1, P4 ;  /* 0x0000000000ff7886 */ /* 0x000fe40002020000 */
[----:B------:R-:W-:Y:S11]  /*5290*/  @!P4 R2UR UR15, R9 ;  /* 0x00000000090fc2ca */ /* 0x000ff600000e0000 */
[----:B------:R-:W-:Y:S02]  /*52a0*/  @!UPT UIADD3 URZ, UPT, UPT, URZ, URZ, URZ ;  /* 0x000000fffffff290 */ /* 0x000fe4000fffe0ff */
[----:B------:R2:W-:Y:S01]  /*52b0*/  @!UP1 UTMALDG.3D [UR8], [UR14], desc[UR18] ;  /* 0x000012080e0095b4 */ /* 0x0005e20008011000 */
[----:B------:R2:W-:Y:S01]  /*52c0*/  @!P4 SYNCS.ARRIVE.TRANS64.RED.A0TR RZ, [UR7+0x158], R25 ;  /* 0x00015819ffffc9a7 */ /* 0x0005e20008300407 */
[----:B------:R-:W-:Y:S01]  /*52d0*/  UPLOP3.LUT UP1, UPT, UPT, UPT, UPT, 0x80, 0x8 ;  /* 0x000000000008789c */ /* 0x000fe20003f2f070 */
[----:B------:R-:W-:Y:S01]  /*52e0*/  SYNCS.ARRIVE.TRANS64.RED.A1T0 RZ, [UR13], RZ ;  /* 0x000000ffffff79a7 */ /* 0x000fe2000810040d */
[----:B------:R-:W-:Y:S09]  /*52f0*/  @P3 BRA `(.L_x_95) ;  /* 0xfffffff000a03947 */ /* 0x000ff2000383ffff */
[----:B------:R-:W-:-:S04]  /*5300*/  SHF.L.U32 R2, R29, 0x1f, RZ ;  /* 0x0000001f1d027819 */ /* 0x000fc800000006ff */
[----:B------:R-:W1:Y:S02]  /*5310*/  SYNCS.PHASECHK.TRANS64.TRYWAIT P0, [UR7+0x160], R2 ;  /* 0x00016002ff0075a7 */ /* 0x000e640008001107 */
[----:B-1----:R-:W-:Y:S05]  /*5320*/  @!P0 BRA `(.L_x_96) ;  /* 0x0000005400508947 */ /* 0x002fea0003800000 */
.L_x_212:
[----:B------:R-:W3:Y:S02]  /*5330*/  SYNCS.PHASECHK.TRANS64.TRYWAIT P0, [UR7+0x168], R2 ;  /* 0x00016802ff0075a7 */ /* 0x000ee40008001107 */
[----:B---3--:R-:W-:Y:S05]  /*5340*/  @!P0 BRA `(.L_x_97) ;  /* 0x0000005400608947 */ /* 0x008fea0003800000 */
.L_x_214:
[----:B------:R-:W3:Y:S02]  /*5350*/  SYNCS.PHASECHK.TRANS64.TRYWAIT P0, [UR7+0x170], R2 ;  /* 0x00017002ff0075a7 */ /* 0x000ee40008001107 */
[----:B---3--:R-:W-:Y:S05]  /*5360*/  @!P0 BRA `(.L_x_98) ;  /* 0x0000005400708947 */ /* 0x008fea0003800000 */
.L_x_216:
[----:B-1----:R-:W-:-:S07]  /*5370*/  MOV R0, UR7 ;  /* 0x0000000700007c02 */ /* 0x002fce0008000f00 */
.L_x_99:
[----:B-1----:R-:W-:-:S04]  /*5380*/  SHF.L.U32 R2, R29, 0x1f, RZ ;  /* 0x0000001f1d027819 */ /* 0x002fc800000006ff */
[----:B------:R1:W3:Y:S03]  /*5390*/  SYNCS.PHASECHK.TRANS64.TRYWAIT P0, [R0+URZ+0x178], R2 ;  /* 0x00017802000075a7 */ /* 0x0002e600080011ff */
[----:B---3--:R-:W-:Y:S05]  /*53a0*/  @!P0 NANOSLEEP.SYNCS 0x989680 ;  /* 0x009896800000895d */ /* 0x008fea0003900000 */
[----:B------:R-:W3:Y:S02]  /*53b0*/  @!P0 SYNCS.PHASECHK.TRANS64 P0, [R0+URZ+0x178], R2 ;  /* 0x00017802000085a7 */ /* 0x000ee400080010ff */
[----:B--23--:R-:W-:Y:S05]  /*53c0*/  @P0 EXIT ;  /* 0x000000000000094d */ /* 0x00cfea0003800000 */
[----:B------:R-:W-:Y:S05]  /*53d0*/  BRA `(.L_x_99) ;  /* 0xfffffffc00e87947 */ /* 0x000fea000383ffff */
.L_x_84:
[----:B------:R-:W-:-:S06]  /*53e0*/  UISETP.GE.AND UP1, UPT, UR8, 0x4, UPT ;  /* 0x000000040800788c */ /* 0x000fcc000bf26270 */
[----:B------:R-:W-:-:S13]  /*53f0*/  PLOP3.LUT P0, PT, PT, PT, UP1, 0x80, 0x8 ;  /* 0x000000000008781c */ /* 0x000fda0003f0f018 */
[----:B------:R-:W-:Y:S05]  /*5400*/  @!P0 EXIT ;  /* 0x000000000000894d */ /* 0x000fea0003800000 */
[----:B------:R-:W-:Y:S01]  /*5410*/  BAR.SYNC.DEFER_BLOCKING 0x6, 0xa0 ;  /* 0x0182800000007b1d */ /* 0x000fe20000010000 */
[C---:B------:R-:W-:Y:S01]  /*5420*/  IMAD.SHL.U32 R3, R108.reuse, 0x40, RZ ;  /* 0x000000406c037824 */ /* 0x040fe200078e00ff */
[C---:B------:R-:W-:Y:S01]  /*5430*/  LOP3.LUT R110, R108.reuse, 0x60, RZ, 0xc0, !PT ;  /* 0x000000606c6e7812 */ /* 0x040fe200078ec0ff */
[C---:B------:R-:W-:Y:S01]  /*5440*/  IMAD.SHL.U32 R100, R108.reuse, 0x20, RZ ;  /* 0x000000206c647824 */ /* 0x040fe200078e00ff */
[----:B------:R-:W-:Y:S01]  /*5450*/  CS2R R106, SRZ ;  /* 0x00000000006a7805 */ /* 0x000fe2000001ff00 */
[C---:B------:R-:W-:Y:S01]  /*5460*/  IMAD.SHL.U32 R4, R108.reuse, 0x2, RZ ;  /* 0x000000026c047824 */ /* 0x040fe200078e00ff */
[----:B------:R-:W-:Y:S02]  /*5470*/  UMOV UR49, 0x400 ;  /* 0x0000040000317882 */ /* 0x000fe40000000000 */
[----:B------:R-:W1:Y:S01]  /*5480*/  LDC R99, c[0x0][0x370] ;  /* 0x0000dc00ff637b82 */ /* 0x000e620000000800 */
[----:B------:R-:W-:Y:S01]  /*5490*/  ULEA UR49, UR37, UR49, 0x18 ;  /* 0x0000003125317291 */ /* 0x000fe2000f8ec0ff */
[----:B------:R-:W-:Y:S01]  /*54a0*/  LOP3.LUT R2, R3, 0x180, RZ, 0xc0, !PT ;  /* 0x0000018003027812 */ /* 0x000fe200078ec0ff */
[----:B------:R-:W-:Y:S01]  /*54b0*/  IMAD.U32 R46, R108, 0x10000, RZ ;  /* 0x000100006c2e7824 */ /* 0x000fe200078e00ff */
[----:B------:R-:W-:Y:S01]  /*54c0*/  LOP3.LUT R100, R100, 0xc00, RZ, 0xc0, !PT ;  /* 0x00000c0064647812 */ /* 0x000fe200078ec0ff */
[----:B------:R-:W-:Y:S01]  /*54d0*/  UIADD3 UR4, UPT, UPT, UR49, 0x4400, URZ ;  /* 0x0000440031047890 */ /* 0x000fe2000fffe0ff */
[----:B------:R-:W-:Y:S01]  /*54e0*/  LOP3.LUT R4, R2, 0x20, R4, 0xf8, !PT ;  /* 0x0000002002047812 */ /* 0x000fe200078ef804 */
[----:B------:R-:W-:Y:S01]  /*54f0*/  IMAD.SHL.U32 R2, R108, 0x8, RZ ;  /* 0x000000086c027824 */ /* 0x000fe200078e00ff */
[----:B------:R-:W2:Y:S01]  /*5500*/  LDC R42, c[0x0][0xb0c] ;  /* 0x0002c300ff2a7b82 */ /* 0x000ea20000000800 */
[----:B------:R-:W-:Y:S01]  /*5510*/  LOP3.LUT R100, R100, 0x40, R3, 0xf8, !PT ;  /* 0x0000004064647812 */ /* 0x000fe200078ef803 */
[----:B------:R-:W-:Y:S01]  /*5520*/  IMAD.MOV.U32 R45, RZ, RZ, RZ ;  /* 0x000000ffff2d7224 */ /* 0x000fe200078e00ff */
[----:B------:R-:W-:Y:S01]  /*5530*/  LOP3.LUT R46, R46, 0x600000, RZ, 0xc0, !PT ;  /* 0x006000002e2e7812 */ /* 0x000fe200078ec0ff */
[----:B------:R-:W-:Y:S01]  /*5540*/  IMAD.MOV.U32 R112, RZ, RZ, RZ ;  /* 0x000000ffff707224 */ /* 0x000fe200078e00ff */
[----:B------:R-:W-:-:S02]  /*5550*/  LOP3.LUT R108, R108, 0x2, RZ, 0xc0, !PT ;  /* 0x000000026c6c7812 */ /* 0x000fc400078ec0ff */
[----:B------:R-:W-:Y:S02]  /*5560*/  CS2R R104, SRZ ;  /* 0x0000000000687805 */ /* 0x000fe4000001ff00 */
[----:B------:R-:W-:Y:S01]  /*5570*/  LOP3.LUT R2, R4, 0x30, R2, 0x78, !PT ;  /* 0x0000003004027812 */ /* 0x000fe200078e7802 */
[----:B------:R-:W4:Y:S01]  /*5580*/  LDC R97, c[0x0][0xb20] ;  /* 0x0002c800ff617b82 */ /* 0x000f220000000800 */
[----:B------:R-:W3:Y:S01]  /*5590*/  LDS R0, [UR49+0x240] ;  /* 0x00024031ff007984 */ /* 0x000ee20008000800 */
[----:B------:R-:W-:Y:S01]  /*55a0*/  LOP3.LUT R100, R100, 0x200, R3, 0xf8, !PT ;  /* 0x0000020064647812 */ /* 0x000fe200078ef803 */
[----:B------:R-:W-:Y:S01]  /*55b0*/  IMAD.MOV R102, RZ, RZ, -R108 ;  /* 0x000000ffff667224 */ /* 0x000fe200078e0a6c */
[----:B------:R-:W1:Y:S01]  /*55c0*/  LDCU.64 UR52, c[0x0][0x348] ;  /* 0x00006900ff3477ac */ /* 0x000e620008000a00 */
[----:B------:R-:W-:Y:S01]  /*55d0*/  IMAD.U32 R109, RZ, RZ, UR4 ;  /* 0x00000004ff6d7e24 */ /* 0x000fe2000f8e00ff */
[----:B------:R-:W-:Y:S02]  /*55e0*/  LOP3.LUT R100, R100, R2, RZ, 0xfc, !PT ;  /* 0x0000000264647212 */ /* 0x000fe400078efcff */
[----:B------:R-:W1:Y:S01]  /*55f0*/  LDC R41, c[0x0][0xb30] ;  /* 0x0002cc00ff297b82 */ /* 0x000e620000000800 */
[----:B------:R-:W1:Y:S01]  /*5600*/  LDCU.64 UR38, c[0x0][0x888] ;  /* 0x00011100ff2677ac */ /* 0x000e620008000a00 */
[----:B------:R-:W1:Y:S06]  /*5610*/  LDCU.64 UR44, c[0x0][0x890] ;  /* 0x00011200ff2c77ac */ /* 0x000e6c0008000a00 */
[----:B------:R-:W1:Y:S01]  /*5620*/  LDC.64 R92, c[0x0][0xb10] ;  /* 0x0002c400ff5c7b82 */ /* 0x000e620000000a00 */
[----:B------:R-:W-:-:S07]  /*5630*/  UIADD3 UR48, UPT, UPT, UR49, 0x400, URZ ;  /* 0x0000040031307890 */ /* 0x000fce000fffe0ff */
[----:B------:R-:W1:Y:S08]  /*5640*/  LDC.64 R38, c[0x0][0xb18] ;  /* 0x0002c600ff267b82 */ /* 0x000e700000000a00 */
[----:B------:R-:W1:Y:S08]  /*5650*/  LDC.64 R36, c[0x0][0xb28] ;  /* 0x0002ca00ff247b82 */ /* 0x000e700000000a00 */
[----:B------:R-:W1:Y:S01]  /*5660*/  LDC.64 R90, c[0x0][0x8b0] ;  /* 0x00022c00ff5a7b82 */ /* 0x000e620000000a00 */
[----:B---3--:R-:W-:-:S07]  /*5670*/  IMAD.IADD R46, R0, 0x1, R46 ;  /* 0x00000001002e7824 */ /* 0x008fce00078e022e */
[----:B------:R-:W3:Y:S08]  /*5680*/  LDC.64 R88, c[0x0][0x8a8] ;  /* 0x00022a00ff587b82 */ /* 0x000ef00000000a00 */
[----:B--2-4-:R-:W1:Y:S02]  /*5690*/  LDC R98, c[0x0][0x374] ;  /* 0x0000dd00ff627b82 */ /* 0x014e640000000800 */
.L_x_141:
[----:B------:R-:W-:Y:S02]  /*56a0*/  LEA R0, R112, UR49, 0x3 ;  /* 0x0000003170007c11 */ /* 0x000fe4000f8e18ff */
[----:B------:R-:W-:Y:S02]  /*56b0*/  SHF.L.U32 R2, R106, 0x1f, RZ ;  /* 0x0000001f6a027819 */ /* 0x000fe400000006ff */
[----:B------:R-:W-:Y:S02]  /*56c0*/  LEA R16, R112, UR49, 0x4 ;  /* 0x0000003170107c11 */ /* 0x000fe4000f8e20ff */
[----:B------:R-:W2:Y:S02]  /*56d0*/  SYNCS.PHASECHK.TRANS64.TRYWAIT P0, [R0+URZ+0x190], R2 ;  /* 0x00019002000075a7 */ /* 0x000ea400080011ff */
[----:B-12---:R-:W-:Y:S05]  /*56e0*/  @!P0 BRA `(.L_x_100) ;  /* 0x0000005000a88947 */ /* 0x006fea0003800000 */
.L_x_217:
[----:B------:R-:W4:Y:S01]  /*56f0*/  LDC.64 R10, c[0x0][0xb10] ;  /* 0x0002c400ff0a7b82 */ /* 0x000f220000000a00 */
[----:B------:R-:W3:Y:S01]  /*5700*/  LDS.128 R16, [R16+0x220] ;  /* 0x0002200010107984 */ /* 0x000ee20000000c00 */
[----:B-1----:R-:W-:Y:S01]  /*5710*/  ISETP.NE.AND P1, PT, R41, 0x1, PT ;  /* 0x000000012900780c */ /* 0x002fe20003f25270 */
[----:B--2---:R-:W-:Y:S01]  /*5720*/  VIADD R0, R0, 0x1a0 ;  /* 0x000001a000007836 */ /* 0x004fe20000000000 */
[----:B------:R-:W-:Y:S04]  /*5730*/  ISETP.GE.AND P0, PT, R40, 0x1, PT ;  /* 0x000000012800780c */ /* 0x000fe80003f06270 */
[----:B------:R-:W1:Y:S01]  /*5740*/  LDC.64 R8, c[0x0][0xb18] ;  /* 0x0002c600ff087b82 */ /* 0x000e620000000a00 */
[----:B------:R-:W-:Y:S01]  /*5750*/  PRMT R0, RZ, 0x654, R0 ;  /* 0x00000654ff007816 */ /* 0x000fe20000000000 */
[----:B------:R-:W-:Y:S01]  /*5760*/  @!PT LDS RZ, [RZ] ;  /* 0x00000000fffff984 */ /* 0x000fe20000000800 */
[----:B------:R-:W-:Y:S01]  /*5770*/  @!PT LDS RZ, [RZ] ;  /* 0x00000000fffff984 */ /* 0x000fe20000000800 */
[----:B------:R-:W-:Y:S01]  /*5780*/  @!PT LDS RZ, [RZ] ;  /* 0x00000000fffff984 */ /* 0x000fe20000000800 */
[----:B------:R-:W-:Y:S01]  /*5790*/  @!PT LDS RZ, [RZ] ;  /* 0x00000000fffff984 */ /* 0x000fe20000000800 */
[----:B------:R2:W-:Y:S06]  /*57a0*/  MEMBAR.ALL.CTA ;  /* 0x0000000000007992 */ /* 0x0005ec0000008000 */
[----:B--2---:R-:W2:Y:S01]  /*57b0*/  FENCE.VIEW.ASYNC.S ;  /* 0x00000000000073c6 */ /* 0x004ea20000000000 */
[----:B------:R-:W1:Y:S08]  /*57c0*/  @!P1 LDC R12, c[0x0][0xb20] ;  /* 0x0002c800ff0c9b82 */ /* 0x000e700000000800 */
[----:B------:R-:W1:Y:S01]  /*57d0*/  @!P1 LDC R7, c[0x0][0xb0c] ;  /* 0x0002c300ff079b82 */ /* 0x000e620000000800 */
[----:B--2---:R2:W-:Y:S01]  /*57e0*/  SYNCS.ARRIVE.TRANS64.RED.A1T0 RZ, [R0+URZ], RZ ;  /* 0x000000ff00ff79a7 */ /* 0x0045e200081004ff */
[----:B---3--:R-:W-:Y:S04]  /*57f0*/  LOP3.LUT P4, RZ, R18, 0x1, RZ, 0xc0, !PT ;  /* 0x0000000112ff7812 */ /* 0x008fe8000788c0ff */
[----:B------:R-:W-:Y:S09]  /*5800*/  P2R R111, PR, RZ, 0x10 ;  /* 0x00000010ff6f7803 */ /* 0x000ff20000000000 */
[----:B------:R-:W-:Y:S02]  /*5810*/  @P4 MOV R44, R16 ;  /* 0x00000010002c4202 */ /* 0x000fe40000000f00 */
[----:B------:R-:W-:Y:S01]  /*5820*/  @P4 LOP3.LUT R43, R17, 0xffff, RZ, 0xc0, !PT ;  /* 0x0000ffff112b4812 */ /* 0x000fe200078ec0ff */
[----:B--2-4-:R-:W-:Y:S06]  /*5830*/  @!P0 BRA `(.L_x_101) ;  /* 0x0000000000a48947 */ /* 0x014fec0003800000 */
[----:B------:R-:W-:Y:S01]  /*5840*/  IMAD.HI.U32 R0, R98, R39, RZ ;  /* 0x0000002762007227 */ /* 0x000fe200078e00ff */
[----:B------:R-:W-:Y:S02]  /*5850*/  ISETP.NE.AND P0, PT, R38, 0x1, PT ;  /* 0x000000012600780c */ /* 0x000fe40003f05270 */
[----:B------:R-:W-:Y:S01]  /*5860*/  ISETP.NE.AND P2, PT, R40, 0x1, PT ;  /* 0x000000012800780c */ /* 0x000fe20003f45270 */
[----:B------:R-:W-:Y:S01]  /*5870*/  IMAD.HI.U32 R4, R99, R92, RZ ;  /* 0x0000005c63047227 */ /* 0x000fe200078e00ff */
[----:B------:R-:W-:Y:S02]  /*5880*/  SHF.R.U32.HI R0, RZ, R97, R0 ;  /* 0x00000061ff007219 */ /* 0x000fe40000011600 */
[----:B------:R-:W-:Y:S01]  /*5890*/  ISETP.NE.AND P3, PT, R42, 0x1, PT ;  /* 0x000000012a00780c */ /* 0x000fe20003f65270 */
[----:B------:R-:W-:Y:S01]  /*58a0*/  IMAD.HI.U32 R6, R43, R39, RZ ;  /* 0x000000272b067227 */ /* 0x000fe200078e00ff */
[-C--:B------:R-:W-:Y:S02]  /*58b0*/  SHF.R.U32.HI R4, RZ, R93.reuse, R4 ;  /* 0x0000005dff047219 */ /* 0x080fe40000011604 */
[----:B------:R-:W-:Y:S01]  /*58c0*/  SEL R0, R98, R0, !P0 ;  /* 0x0000000062007207 */ /* 0x000fe20004000000 */
[----:B------:R-:W-:Y:S01]  /*58d0*/  IMAD.HI.U32 R5, R44, R92, RZ ;  /* 0x0000005c2c057227 */ /* 0x000fe200078e00ff */
[----:B------:R-:W-:Y:S03]  /*58e0*/  SEL R4, R99, R4, !P3 ;  /* 0x0000000463047207 */ /* 0x000fe60005800000 */
[-C--:B------:R-:W-:Y:S01]  /*58f0*/  IMAD.HI.U32 R3, R0, R36.reuse, RZ ;  /* 0x0000002400037227 */ /* 0x080fe200078e00ff */
[----:B------:R-:W-:Y:S03]  /*5900*/  SHF.R.U32.HI R5, RZ, R93, R5 ;  /* 0x0000005dff057219 */ /* 0x000fe60000011605 */
[----:B------:R-:W-:Y:S01]  /*5910*/  IMAD.HI.U32 R2, R4, R36, RZ ;  /* 0x0000002404027227 */ /* 0x000fe200078e00ff */
[----:B------:R-:W-:Y:S02]  /*5920*/  @P2 SHF.R.U32.HI R0, RZ, R37, R3 ;  /* 0x00000025ff002219 */ /* 0x000fe40000011603 */
[----:B------:R-:W-:Y:S02]  /*5930*/  SHF.R.U32.HI R3, RZ, R97, R6 ;  /* 0x00000061ff037219 */ /* 0x000fe40000011606 */
[----:B------:R-:W-:Y:S01]  /*5940*/  @P2 SHF.R.U32.HI R4, RZ, R37, R2 ;  /* 0x00000025ff042219 */ /* 0x000fe20000011602 */
[----:B------:R-:W-:Y:S01]  /*5950*/  IMAD R0, R40, R0, RZ ;  /* 0x0000000028007224 */ /* 0x000fe200078e02ff */
[----:B------:R-:W-:Y:S02]  /*5960*/  SEL R3, R43, R3, !P0 ;  /* 0x000000032b037207 */ /* 0x000fe40004000000 */
[----:B------:R-:W-:Y:S01]  /*5970*/  SEL R2, R44, R5, !P3 ;  /* 0x000000052c027207 */ /* 0x000fe20005800000 */
[----:B------:R-:W-:Y:S01]  /*5980*/  IMAD R5, R40, R4, RZ ;  /* 0x0000000428057224 */ /* 0x000fe200078e02ff */
[C---:B------:R-:W-:Y:S01]  /*5990*/  ISETP.GE.AND P0, PT, R3.reuse, R0, PT ;  /* 0x000000000300720c */ /* 0x040fe20003f06270 */
[C---:B------:R-:W-:Y:S03]  /*59a0*/  IMAD.HI.U32 R0, R3.reuse, R36, RZ ;  /* 0x0000002403007227 */ /* 0x040fe600078e00ff */
[C---:B------:R-:W-:Y:S02]  /*59b0*/  ISETP.GE.OR P0, PT, R2.reuse, R5, P0 ;  /* 0x000000050200720c */ /* 0x040fe40000706670 */
[----:B------:R-:W-:Y:S04]  /*59c0*/  SHF.R.U32.HI R0, RZ, R37, R0 ;  /* 0x00000025ff007219 */ /* 0x000fe80000011600 */
[C---:B------:R-:W-:Y:S05]  /*59d0*/  SEL R6, R3.reuse, R0, !P2 ;  /* 0x0000000003067207 */ /* 0x040fea0005000000 */
        /* <DEDUP_REMOVED lines=14> */
[----:B------:R-:W-:Y:S07]  /*5ac0*/  IMAD R43, R3, R38, R43 ;  /* 0x00000026032b7224 */ /* 0x000fee00078e022b */
.L_x_101:
[----:B-1----:R-:W-:Y:S01]  /*5ad0*/  @!P1 ISETP.NE.AND P0, PT, R8, 0x1, PT ;  /* 0x000000010800980c */ /* 0x002fe20003f05270 */
[----:B------:R-:W-:Y:S01]  /*5ae0*/  @!P1 IMAD.HI.U32 R0, R44, R10, RZ ;  /* 0x0000000a2c009227 */ /* 0x000fe200078e00ff */
[----:B------:R-:W-:Y:S01]  /*5af0*/  @!P1 ISETP.NE.AND P2, PT, R7, 0x1, PT ;  /* 0x000000010700980c */ /* 0x000fe20003f45270 */
[----:B------:R-:W-:Y:S01]  /*5b00*/  ULOP3.LUT UP0, URZ, UR48, 0x1b0, URZ, 0xc0, !UPT ;  /* 0x000001b030ff7892 */ /* 0x000fe2000f80c0ff */
[----:B------:R-:W-:Y:S01]  /*5b10*/  R2UR UR42, R15 ;  /* 0x000000000f2a72ca */ /* 0x000fe200000e0000 */
[C---:B------:R-:W-:Y:S01]  /*5b20*/  @!P1 IMAD.HI.U32 R2, R43.reuse, R9, RZ ;  /* 0x000000092b029227 */ /* 0x040fe200078e00ff */
[----:B------:R-:W-:Y:S02]  /*5b30*/  @!P1 SHF.R.U32.HI R0, RZ, R11, R0 ;  /* 0x0000000bff009219 */ /* 0x000fe40000011600 */
[----:B------:R-:W-:Y:S01]  /*5b40*/  R2UR UR41, R14 ;  /* 0x000000000e2972ca */ /* 0x000fe200000e0000 */
[----:B------:R-:W-:Y:S01]  /*5b50*/  VIADD R112, R112, 0x1 ;  /* 0x0000000170707836 */ /* 0x000fe20000000000 */
[----:B------:R-:W-:Y:S02]  /*5b60*/  @!P1 SHF.R.U32.HI R2, RZ, R12, R2 ;  /* 0x0000000cff029219 */ /* 0x000fe40000011602 */
[----:B------:R-:W-:Y:S02]  /*5b70*/  @!P1 SEL R3, R44, R0, !P2 ;  /* 0x000000002c039207 */ /* 0x000fe40005000000 */
[----:B------:R-:W-:Y:S02]  /*5b80*/  @!P1 SEL R2, R43, R2, !P0 ;  /* 0x000000022b029207 */ /* 0x000fe40004000000 */
[----:B------:R-:W-:Y:S01]  /*5b90*/  @P4 SHF.R.U32.HI R103, RZ, 0x10, R17 ;  /* 0x00000010ff674819 */ /* 0x000fe20000011611 */
[----:B------:R-:W-:Y:S02]  /*5ba0*/  USHF.L.U32 UR42, UR42, 0x6, URZ ;  /* 0x000000062a2a7899 */ /* 0x000fe400080006ff */
[----:B------:R-:W-:Y:S02]  /*5bb0*/  @!P1 IMAD.IADD R0, R2, 0x1, -R3 ;  /* 0x0000000102009824 */ /* 0x000fe400078e0a03 */
[----:B------:R-:W-:Y:S01]  /*5bc0*/  @!P1 IMAD.IADD R2, R3, 0x1, -R2 ;  /* 0x0000000103029824 */ /* 0x000fe200078e0a02 */
[----:B------:R-:W-:Y:S01]  /*5bd0*/  USHF.L.U32 UR41, UR41, 0x8, URZ ;  /* 0x0000000829297899 */ /* 0x000fe200080006ff */
[----:B------:R-:W-:Y:S02]  /*5be0*/  @!P1 IMAD R44, R0, R7, R44 ;  /* 0x00000007002c9224 */ /* 0x000fe400078e022c */
[----:B------:R-:W-:Y:S01]  /*5bf0*/  @!P1 IMAD R43, R2, R8, R43 ;  /* 0x00000008022b9224 */ /* 0x000fe200078e022b */
[----:B------:R-:W-:Y:S08]  /*5c00*/  BRA.U !UP0, `(.L_x_102) ;  /* 0x0000000108407547 */ /* 0x000ff0000b800000 */
[----:B------:R-:W1:Y:S01]  /*5c10*/  LDCU.64 UR8, c[0x4][0x88] ;  /* 0x01001100ff0877ac */ /* 0x000e620008000a00 */
[----:B------:R-:W-:Y:S01]  /*5c20*/  MOV R3, 0x0 ;  /* 0x0000000000037802 */ /* 0x000fe20000000f00 */
[----:B------:R-:W-:Y:S02]  /*5c30*/  HFMA2 R12, -RZ, RZ, 0, 5.9604644775390625e-08 ;  /* 0x00000001ff0c7431 */ /* 0x000fe400000001ff */
[----:B------:R-:W-:Y:S02]  /*5c40*/  IMAD.MOV.U32 R8, RZ, RZ, 0x70 ;  /* 0x00000070ff087424 */ /* 0x000fe400078e00ff */
[----:B------:R-:W-:Y:S01]  /*5c50*/  IMAD.MOV.U32 R13, RZ, RZ, RZ ;  /* 0x000000ffff0d7224 */ /* 0x000fe200078e00ff */
[----:B------:R-:W2:Y:S01]  /*5c60*/  LDCU.64 UR6, c[0x4][0x90] ;  /* 0x01001200ff0677ac */ /* 0x000ea20008000a00 */
[----:B------:R-:W3:Y:S01]  /*5c70*/  LDC.64 R2, c[0x4][R3] ;  /* 0x0100000003027b82 */ /* 0x000ee20000000a00 */
[----:B------:R-:W4:Y:S01]  /*5c80*/  LDCU.64 UR4, c[0x4][0x8] ;  /* 0x01000100ff0477ac */ /* 0x000f220008000a00 */
[----:B-1----:R-:W-:Y:S01]  /*5c90*/  MOV R5, UR9 ;  /* 0x0000000900057c02 */ /* 0x002fe20008000f00 */
[----:B------:R-:W-:Y:S01]  /*5ca0*/  IMAD.U32 R4, RZ, RZ, UR8 ;  /* 0x00000008ff047e24 */ /* 0x000fe2000f8e00ff */
[----:B--2---:R-:W-:Y:S01]  /*5cb0*/  MOV R7, UR7 ;  /* 0x0000000700077c02 */ /* 0x004fe20008000f00 */
[----:B------:R-:W-:Y:S01]  /*5cc0*/  IMAD.U32 R6, RZ, RZ, UR6 ;  /* 0x00000006ff067e24 */ /* 0x000fe2000f8e00ff */
[----:B----4-:R-:W-:Y:S01]  /*5cd0*/  MOV R11, UR5 ;  /* 0x00000005000b7c02 */ /* 0x010fe20008000f00 */
[----:B------:R-:W-:Y:S02]  /*5ce0*/  IMAD.U32 R10, RZ, RZ, UR4 ;  /* 0x00000004ff0a7e24 */ /* 0x000fe4000f8e00ff */
[----:B------:R-:W-:Y:S07]  /*5cf0*/  LEPC R20, `(.L_x_102) ;  /* 0x000000001014794e */ /* 0x000fee0000000000 */
[----:B---3-5:R-:W-:Y:S05]  /*5d00*/  CALL.ABS.NOINC R2 ;  /* 0x0000000002007343 */ /* 0x028fea0003c00000 */
.L_x_102:
[----:B------:R-:W-:Y:S01]  /*5d10*/  LOP3.LUT P0, RZ, R109, 0x1b0, RZ, 0xc0, !PT ;  /* 0x000001b06dff7812 */ /* 0x000fe2000780c0ff */
[----:B------:R-:W-:Y:S11]  /*5d20*/  BSSY.RECONVERGENT B6, `(.L_x_103) ;  /* 0x0000013000067945 */ /* 0x000ff60003800200 */
[----:B------:R-:W-:Y:S01]  /*5d30*/  @!UPT UIADD3 URZ, UPT, UPT, URZ, URZ, URZ ;  /* 0x000000fffffff290 */ /* 0x000fe2000fffe0ff */
[----:B------:R-:W-:Y:S05]  /*5d40*/  @!P0 BRA `(.L_x_104) ;  /* 0x0000000000408947 */ /* 0x000fea0003800000 */
        /* <DEDUP_REMOVED lines=16> */
.L_x_104:
[----:B------:R-:W-:Y:S05]  /*5e50*/  BSYNC.RECONVERGENT B6 ;  /* 0x0000000000067941 */ /* 0x000fea0003800200 */
.L_x_103:
[----:B------:R-:W-:Y:S01]  /*5e60*/  ISETP.NE.U32.AND P4, PT, R90, RZ, PT ;  /* 0x000000ff5a00720c */ /* 0x000fe20003f85070 */
[----:B------:R-:W-:Y:S01]  /*5e70*/  UISETP.NE.AND UP2, UPT, UR50, URZ, UPT ;  /* 0x000000ff3200728c */ /* 0x000fe2000bf45270 */
[----:B------:R-:W-:Y:S01]  /*5e80*/  ISETP.NE.U32.AND P2, PT, RZ, UR38, PT ;  /* 0x00000026ff007c0c */ /* 0x000fe2000bf45070 */
[----:B------:R-:W-:Y:S01]  /*5e90*/  UISETP.NE.U32.AND UP1, UPT, UR44, URZ, UPT ;  /* 0x000000ff2c00728c */ /* 0x000fe2000bf25070 */
[----:B------:R-:W-:Y:S01]  /*5ea0*/  ISETP.NE.AND.EX P4, PT, R91, RZ, PT, P4 ;  /* 0x000000ff5b00720c */ /* 0x000fe20003f85340 */
[----:B------:R-:W-:Y:S01]  /*5eb0*/  UPLOP3.LUT UP0, UPT, UPT, UPT, UPT, 0x40, 0x4 ;  /* 0x000000000004789c */ /* 0x000fe20003f0e870 */
[----:B------:R-:W-:Y:S01]  /*5ec0*/  ISETP.NE.AND.EX P2, PT, RZ, UR39, PT, P2 ;  /* 0x00000027ff007c0c */ /* 0x000fe2000bf45320 */
[----:B------:R-:W-:Y:S01]  /*5ed0*/  UISETP.NE.AND.EX UP1, UPT, UR45, URZ, UPT, UP1 ;  /* 0x000000ff2d00728c */ /* 0x000fe2000bf25310 */
[----:B------:R-:W-:Y:S04]  /*5ee0*/  PLOP3.LUT P1, PT, PT, PT, UP2, 0x80, 0x8 ;  /* 0x000000000008781c */ /* 0x000fe80003f2f028 */
[----:B------:R-:W-:Y:S06]  /*5ef0*/  @UP2 UPLOP3.LUT UP0, UPT, UPT, UPT, UP1, 0x80, 0x8 ;  /* 0x000000000008289c */ /* 0x000fec0003f0f010 */
[----:B------:R-:W-:Y:S01]  /*5f00*/  PLOP3.LUT P0, PT, PT, PT, UP0, 0x80, 0x8 ;  /* 0x000000000008781c */ /* 0x000fe20003f0f008 */
[----:B------:R-:W-:Y:S01]  /*5f10*/  @!UPT UIADD3 URZ, UPT, UPT, URZ, URZ, URZ ;  /* 0x000000fffffff290 */ /* 0x000fe2000fffe0ff */
[----:B------:R-:W-:Y:S11]  /*5f20*/  BRA.U !UP1, `(.L_x_105) ;  /* 0x0000000109387547 */ /* 0x000ff6000b800000 */
[----:B------:R-:W-:Y:S01]  /*5f30*/  UISETP.NE.U32.AND UP0, UPT, UR38, URZ, UPT ;  /* 0x000000ff2600728c */ /* 0x000fe2000bf05070 */
[----:B------:R-:W-:Y:S02]  /*5f40*/  HFMA2 R0, -RZ, RZ, 0, 5.9604644775390625e-08 ;  /* 0x00000001ff007431 */ /* 0x000fe400000001ff */
[----:B------:R-:W-:Y:S01]  /*5f50*/  IMAD.MOV.U32 R96, RZ, RZ, 0x1 ;  /* 0x00000001ff607424 */ /* 0x000fe200078e00ff */
[----:B------:R-:W-:Y:S06]  /*5f60*/  UISETP.NE.AND.EX UP0, UPT, UR39, URZ, UPT, UP0 ;  /* 0x000000ff2700728c */ /* 0x000fec000bf05300 */
[----:B------:R-:W-:Y:S05]  /*5f70*/  PLOP3.LUT P3, PT, PT, PT, UP0, 0x80, 0x8 ;  /* 0x000000000008781c */ /* 0x000fea0003f6f008 */
[----:B------:R-:W1:Y:S01]  /*5f80*/  @UP0 LDCU.64 UR6, c[0x0][0x888] ;  /* 0x00011100ff0607ac */ /* 0x000e620008000a00 */
[----:B------:R-:W-:Y:S07]  /*5f90*/  @UP0 UIMAD UR4, UR36, UR44, URZ ;  /* 0x0000002c240402a4 */ /* 0x000fee000f8e02ff */
[----:B------:R-:W-:Y:S01]  /*5fa0*/  @!P3 PRMT R96, R0, 0x7610, R96 ;  /* 0x000076100060b816 */ /* 0x000fe20000000060 */
[----:B-1----:R-:W-:Y:S03]  /*5fb0*/  @UP0 UIMAD.WIDE UR6, UR4, 0x4, UR6 ;  /* 0x00000004040608a5 */ /* 0x002fe6000f8e0206 */
[----:B------:R-:W1:Y:S03]  /*5fc0*/  @!UP0 LDCU UR4, c[0x0][0x880] ;  /* 0x00011000ff0487ac */ /* 0x000e660008000800 */
[----:B------:R-:W-:Y:S01]  /*5fd0*/  IMAD.U32 R2, RZ, RZ, UR6 ;  /* 0x00000006ff027e24 */ /* 0x000fe2000f8e00ff */
[----:B------:R-:W-:Y:S05]  /*5fe0*/  MOV R3, UR7 ;  /* 0x0000000700037c02 */ /* 0x000fea0008000f00 */
[----:B-----5:R2:W5:Y:S02]  /*5ff0*/  @P3 LDG.E R49, desc[UR46][R2.64] ;  /* 0x0000002e02313981 */ /* 0x020564000c1e1900 */
[----:B-12---:R-:W-:Y:S02]  /*6000*/  @!P3 IMAD.U32 R49, RZ, RZ, UR4 ;  /* 0x00000004ff31be24 */ /* 0x006fe4000f8e00ff */
.L_x_105:
[----:B------:R-:W-:Y:S05]  /*6010*/  @!P4 BRA `(.L_x_106) ;  /* 0x000000000020c947 */ /* 0x000fea0003800000 */
[----:B------:R-:W-:Y:S04]  /*6020*/  ISETP.NE.U32.AND P3, PT, R88, RZ, PT ;  /* 0x000000ff5800720c */ /* 0x000fe80003f65070 */
[----:B------:R-:W-:Y:S11]  /*6030*/  ISETP.NE.AND.EX P3, PT, R89, RZ, PT, P3 ;  /* 0x000000ff5900720c */ /* 0x000ff60003f65330 */
[----:B------:R-:W-:Y:S02]  /*6040*/  @!UPT UIADD3 URZ, UPT, UPT, URZ, URZ, URZ ;  /* 0x000000fffffff290 */ /* 0x000fe4000fffe0ff */
[----:B------:R-:W1:Y:S01]  /*6050*/  @P3 LDC.64 R2, c[0x0][0x8a8] ;  /* 0x00022a00ff023b82 */ /* 0x000e620000000a00 */
[----:B------:R-:W-:Y:S04]  /*6060*/  @P3 IMAD R0, R90, UR36, RZ ;  /* 0x000000245a003c24 */ /* 0x000fe8000f8e02ff */
[----:B-1----:R-:W-:Y:S05]  /*6070*/  @P3 IMAD.WIDE R2, R0, 0x4, R2 ;  /* 0x0000000400023825 */ /* 0x002fea00078e0202 */
[----:B-----5:R1:W5:Y:S02]  /*6080*/  @P3 LDG.E R47, desc[UR46][R2.64] ;  /* 0x0000002e022f3981 */ /* 0x020364000c1e1900 */
[----:B-1----:R-:W2:Y:S02]  /*6090*/  @!P3 LDC R47, c[0x0][0x8a0] ;  /* 0x00022800ff2fbb82 */ /* 0x002ea40000000800 */
.L_x_106:
[----:B-----5:R-:W-:Y:S01]  /*60a0*/  FSETP.NEU.AND P4, PT, R49, RZ, PT ;  /* 0x000000ff3100720b */ /* 0x020fe20003f8d000 */
[----:B------:R-:W-:Y:S01]  /*60b0*/  BSSY B1, `(.L_x_107) ;  /* 0x0000042000017945 */ /* 0x000fe20003800000 */
[----:B------:R-:W-:Y:S01]  /*60c0*/  SEL R5, RZ, 0xffffffff, P2 ;  /* 0xffffffffff057807 */ /* 0x000fe20001000000 */
[----:B------:R-:W-:Y:S01]  /*60d0*/  IMAD.MOV.U32 R115, RZ, RZ, 0x1 ;  /* 0x00000001ff737424 */ /* 0x000fe200078e00ff */
[----:B------:R-:W-:Y:S02]  /*60e0*/  LOP3.LUT P3, RZ, R96, 0xff, RZ, 0xc0, !PT ;  /* 0x000000ff60ff7812 */ /* 0x000fe4000786c0ff */
[----:B------:R-:W-:Y:S02]  /*60f0*/  CS2R R86, SRZ ;  /* 0x0000000000567805 */ /* 0x000fe4000001ff00 */
[----:B------:R-:W-:Y:S02]  /*6100*/  @P1 SEL R0, RZ, 0xffffffff, P4 ;  /* 0xffffffffff001807 */ /* 0x000fe40002000000 */
[----:B------:R-:W-:Y:S02]  /*6110*/  CS2R R84, SRZ ;  /* 0x0000000000547805 */ /* 0x000fe4000001ff00 */
[----:B------:R-:W-:Y:S02]  /*6120*/  LEA R2, R105, UR49, 0x3 ;  /* 0x0000003169027c11 */ /* 0x000fe4000f8e18ff */
[----:B------:R-:W-:Y:S02]  /*6130*/  CS2R R82, SRZ ;  /* 0x0000000000527805 */ /* 0x000fe4000001ff00 */
[----:B------:R-:W-:Y:S02]  /*6140*/  @P0 SEL R0, R5, R0, !P3 ;  /* 0x0000000005000207 */ /* 0x000fe40005800000 */
[----:B------:R-:W-:Y:S02]  /*6150*/  CS2R R80, SRZ ;  /* 0x0000000000507805 */ /* 0x000fe4000001ff00 */
[----:B------:R-:W-:Y:S02]  /*6160*/  LEA R113, R45, UR49, 0x3 ;  /* 0x000000312d717c11 */ /* 0x000fe4000f8e18ff */
[----:B------:R-:W-:Y:S02]  /*6170*/  @P1 LOP3.LUT R0, R0, 0x1, RZ, 0xc0, !PT ;  /* 0x0000000100001812 */ /* 0x000fe400078ec0ff */
[----:B------:R-:W-:Y:S02]  /*6180*/  SHF.L.U32 R3, R107, 0x1f, RZ ;  /* 0x0000001f6b037819 */ /* 0x000fe400000006ff */
[----:B------:R-:W-:Y:S02]  /*6190*/  ISETP.NE.U32.OR P6, PT, R0, 0x1, !P1 ;  /* 0x000000010000780c */ /* 0x000fe40004fc5470 */
[----:B------:R-:W-:Y:S02]  /*61a0*/  PLOP3.LUT P2, PT, PT, PT, UP1, 0x80, 0x8 ;  /* 0x000000000008781c */ /* 0x000fe40003f4f018 */
[----:B------:R-:W-:Y:S02]  /*61b0*/  LEA.HI R48, R45, R45, RZ, 0x1 ;  /* 0x0000002d2d307211 */ /* 0x000fe400078f08ff */
[----:B------:R-:W-:Y:S02]  /*61c0*/  SEL R4, RZ, 0xffffffff, P4 ;  /* 0xffffffffff047807 */ /* 0x000fe40002000000 */
[----:B------:R-:W-:Y:S05]  /*61d0*/  P2R R118, PR, RZ, 0x40 ;  /* 0x00000040ff767803 */ /* 0x000fea0000000000 */
[----:B------:R-:W-:Y:S02]  /*61e0*/  @P6 SHF.L.U32 R0, R104, 0x1f, RZ ;  /* 0x0000001f68006819 */ /* 0x000fe400000006ff */
[----:B------:R-:W-:Y:S02]  /*61f0*/  @P2 SEL R4, R5, R4, !P3 ;  /* 0x0000000405042207 */ /* 0x000fe40005800000 */
[----:B------:R1:W3:Y:S02]  /*6200*/  @P6 SYNCS.PHASECHK.TRANS64.TRYWAIT P1, [R2+URZ+0x140], R0 ;  /* 0x00014000020065a7 */ /* 0x0002e400080211ff */
[----:B------:R-:W-:Y:S04]  /*6210*/  LOP3.LUT R4, R4, 0x1, RZ, 0xc0, !PT ;  /* 0x0000000104047812 */ /* 0x000fe800078ec0ff */
[----:B------:R-:W-:Y:S04]  /*6220*/  ISETP.NE.U32.AND P5, PT, R4, 0x1, PT ;  /* 0x000000010400780c */ /* 0x000fe80003fa5070 */
[----:B------:R-:W-:Y:S01]  /*6230*/  P2R R116, PR, RZ, 0x20 ;  /* 0x00000020ff747803 */ /* 0x000fe20000000000 */
[----:B------:R4:W2:Y:S01]  /*6240*/  SYNCS.PHASECHK.TRANS64.TRYWAIT P0, [R113+URZ+0x1b0], R3 ;  /* 0x0001b003710075a7 */ /* 0x0008a200080011ff */
[C---:B-1----:R-:W-:Y:S01]  /*6250*/  IMAD.SHL.U32 R0, R48.reuse, 0x80, RZ ;  /* 0x0000008030007824 */ /* 0x042fe200078e00ff */
[----:B------:R-:W-:Y:S04]  /*6260*/  LOP3.LUT R48, R48, 0xffe, RZ, 0xc0, !PT ;  /* 0x00000ffe30307812 */ /* 0x000fe800078ec0ff */
[----:B------:R-:W-:Y:S01]  /*6270*/  LOP3.LUT R0, R0, 0xffffff00, RZ, 0xc0, !PT ;  /* 0xffffff0000007812 */ /* 0x000fe200078ec0ff */
[----:B------:R-:W-:Y:S04]  /*6280*/  IMAD.IADD R48, R45, 0x1, -R48 ;  /* 0x000000012d307824 */ /* 0x000fe800078e0a30 */
[----:B------:R-:W-:Y:S04]  /*6290*/  IMAD.IADD R0, R46, 0x1, R0 ;  /* 0x000000012e007824 */ /* 0x000fe800078e0200 */
[----:B------:R-:W-:Y:S01]  /*62a0*/  IMAD R48, R48, 0x100000, R0 ;  /* 0x0010000030307824 */ /* 0x000fe200078e0200 */
[----:B---3--:R-:W-:Y:S01]  /*62b0*/  @P6 SEL R115, RZ, 0x1, !P1 ;  /* 0x00000001ff736807 */ /* 0x008fe20004800000 */
[----:B----4-:R-:W-:Y:S06]  /*62c0*/  @!P6 BRA `(.L_x_108) ;  /* 0x000000000080e947 */ /* 0x010fec0003800000 */
[----:B------:R-:W-:Y:S01]  /*62d0*/  @P5 IMAD R5, R105, 0x1000, R100 ;  /* 0x0000100069055824 */ /* 0x000fe200078e0264 */
[----:B------:R-:W-:Y:S01]  /*62e0*/  ISETP.NE.AND P1, PT, R115, RZ, PT ;  /* 0x000000ff7300720c */ /* 0x000fe20003f25270 */
[----:B------:R-:W-:Y:S01]  /*62f0*/  BSSY B0, `(.L_x_109) ;  /* 0x000000b000007945 */ /* 0x000fe20003800000 */
[----:B------:R-:W-:Y:S01]  /*6300*/  CS2R R82, SRZ ;  /* 0x0000000000527805 */ /* 0x000fe2000001ff00 */
[----:B------:R-:W-:Y:S01]  /*6310*/  @P5 VIADD R4, R5, UR49 ;  /* 0x0000003105045c36 */ /* 0x000fe20008000000 */
[----:B------:R-:W-:Y:S02]  /*6320*/  CS2R R80, SRZ ;  /* 0x0000000000507805 */ /* 0x000fe4000001ff00 */
[----:B------:R-:W-:Y:S02]  /*6330*/  CS2R R86, SRZ ;  /* 0x0000000000567805 */ /* 0x000fe4000001ff00 */
[----:B------:R-:W-:Y:S01]  /*6340*/  CS2R R84, SRZ ;  /* 0x0000000000547805 */ /* 0x000fe2000001ff00 */
[----:B------:R-:W-:Y:S04]  /*6350*/  @P5 IMAD R4, R108, -0x10, R4 ;  /* 0xfffffff06c045824 */ /* 0x000fe800078e0204 */
[----:B------:R-:W-:Y:S05]  /*6360*/  @P1 BRA `(.L_x_110) ;  /* 0x00000000000c1947 */ /* 0x000fea0003800000 */
[----:B------:R-:W-:Y:S04]  /*6370*/  SHF.L.U32 R0, R104, 0x1f, RZ ;  /* 0x0000001f68007819 */ /* 0x000fe800000006ff */
[----:B------:R-:W1:Y:S02]  /*6380*/  SYNCS.PHASECHK.TRANS64.TRYWAIT P1, [R2+URZ+0x140], R0 ;  /* 0x00014000020075a7 */ /* 0x000e6400080211ff */
[----:B-1----:R-:W-:Y:S05]  /*6390*/  @!P1 BRA `(.L_x_111) ;  /* 0x0000004400909947 */ /* 0x002fea0003800000 */
.L_x_110:
[----:B------:R-:W-:Y:S05]  /*63a0*/  BSYNC B0 ;  /* 0x0000000000007941 */ /* 0x000fea0003800000 */
.L_x_109:
[----:B------:R-:W-:Y:S01]  /*63b0*/  ISETP.NE.AND P1, PT, R116, RZ, PT ;  /* 0x000000ff7400720c */ /* 0x000fe20003f25270 */
[----:B-1----:R-:W-:Y:S02]  /*63c0*/  VIADD R2, R2, 0x160 ;  /* 0x0000016002027836 */ /* 0x002fe40000000000 */
[----:B------:R-:W-:Y:S02]  /*63d0*/  IMAD.U32 R0, RZ, RZ, UR37 ;  /* 0x00000025ff007e24 */ /* 0x000fe4000f8e00ff */
[----:B------:R-:W-:Y:S03]  /*63e0*/  VIADD R105, R105, 0x1 ;  /* 0x0000000169697836 */ /* 0x000fe60000000000 */
[----:B------:R-:W-:Y:S05]  /*63f0*/  PRMT R0, R0, 0x654, R2 ;  /* 0x0000065400007816 */ /* 0x000fea0000000002 */
[----:B------:R1:W3:Y:S04]  /*6400*/  @P1 LDS.128 R80, [R5+UR49+0x400] ;  /* 0x0004003105501984 */ /* 0x0002e80008000c00 */
[----:B------:R1:W4:Y:S01]  /*6410*/  @P1 LDS.128 R84, [R4+0x410] ;  /* 0x0004100004541984 */ /* 0x0003220000000c00 */
[C---:B------:R-:W-:Y:S01]  /*6420*/  ISETP.NE.AND P1, PT, R105.reuse, 0x4, PT ;  /* 0x000000046900780c */ /* 0x040fe20003f25270 */
[----:B------:R-:W-:Y:S01]  /*6430*/  @!PT LDS RZ, [RZ] ;  /* 0x00000000fffff984 */ /* 0x000fe20000000800 */
[----:B------:R-:W-:Y:S01]  /*6440*/  @!PT LDS RZ, [RZ] ;  /* 0x00000000fffff984 */ /* 0x000fe20000000800 */
[----:B------:R-:W-:Y:S01]  /*6450*/  @!PT LDS RZ, [RZ] ;  /* 0x00000000fffff984 */ /* 0x000fe20000000800 */
[----:B------:R-:W-:Y:S01]  /*6460*/  @!PT LDS RZ, [RZ] ;  /* 0x00000000fffff984 */ /* 0x000fe20000000800 */
[----:B------:R5:W-:Y:S06]  /*6470*/  MEMBAR.ALL.CTA ;  /* 0x0000000000007992 */ /* 0x000bec0000008000 */
[----:B-----5:R-:W5:Y:S01]  /*6480*/  FENCE.VIEW.ASYNC.S ;  /* 0x00000000000073c6 */ /* 0x020f620000000000 */
[----:B------:R-:W-:Y:S01]  /*6490*/  SEL R105, R105, RZ, P1 ;  /* 0x000000ff69697207 */ /* 0x000fe20000800000 */
[----:B-----5:R5:W-:Y:S02]  /*64a0*/  SYNCS.ARRIVE.TRANS64.RED.A1T0 RZ, [R0+URZ], RZ ;  /* 0x000000ff00ff79a7 */ /* 0x020be400081004ff */
[----:B-----5:R-:W-:Y:S04]  /*64b0*/  SEL R0, RZ, 0x1, P1 ;  /* 0x00000001ff007807 */ /* 0x020fe80000800000 */
[----:B-1-3--:R-:W-:Y:S02]  /*64c0*/  LOP3.LUT R104, R104, R0, RZ, 0x3c, !PT ;  /* 0x0000000068687212 */ /* 0x00afe400078e3cff */
.L_x_108:
[----:B------:R-:W-:Y:S05]  /*64d0*/  BSYNC B1 ;  /* 0x0000000000017941 */ /* 0x000fea0003800000 */
.L_x_107:
[----:B------:R-:W-:Y:S04]  /*64e0*/  SHF.R.U32.HI R0, RZ, 0x15, R48 ;  /* 0x00000015ff007819 */ /* 0x000fe80000011630 */
[----:B------:R-:W-:Y:S01]  /*64f0*/  LOP3.LUT P1, RZ, R0, 0x3, R101, 0x48, !PT ;  /* 0x0000000300ff7812 */ /* 0x000fe20007824865 */
[----:B------:R-:W-:Y:S01]  /*6500*/  @!UPT UIADD3 URZ, UPT, UPT, URZ, URZ, URZ ;  /* 0x000000fffffff290 */ /* 0x000fe2000fffe0ff */
[----:B--2---:R-:W-:Y:S11]  /*6510*/  @P0 BRA `(.L_x_112) ;  /* 0x0000000000080947 */ /* 0x004ff60003800000 */
[----:B------:R-:W1:Y:S02]  /*6520*/  SYNCS.PHASECHK.TRANS64.TRYWAIT P0, [R113+URZ+0x1b0], R3 ;  /* 0x0001b003710075a7 */ /* 0x000e6400080011ff */
[----:B-1----:R-:W-:Y:S05]  /*6530*/  @!P0 BRA `(.L_x_113) ;  /* 0x00000044003c8947 */ /* 0x002fea0003800000 */
.L_x_112:
[----:B------:R-:W-:Y:S05]  /*6540*/  @!P1 BRA `(.L_x_114) ;  /* 0x0000000000409947 */ /* 0x000fea0003800000 */
[----:B------:R-:W2:Y:S01]  /*6550*/  LDCU.64 UR8, c[0x4][0x78] ;  /* 0x01000f00ff0877ac */ /* 0x000ea20008000a00 */
[----:B-1----:R-:W-:Y:S01]  /*6560*/  MOV R3, 0x0 ;  /* 0x0000000000037802 */ /* 0x002fe20000000f00 */
[----:B------:R-:W-:Y:S02]  /*6570*/  HFMA2 R12, -RZ, RZ, 0, 5.9604644775390625e-08 ;  /* 0x00000001ff0c7431 */ /* 0x000fe400000001ff */
[----:B------:R-:W-:Y:S02]  /*6580*/  IMAD.MOV.U32 R8, RZ, RZ, 0x192 ;  /* 0x00000192ff087424 */ /* 0x000fe400078e00ff */
[----:B------:R-:W-:Y:S01]  /*6590*/  IMAD.MOV.U32 R13, RZ, RZ, RZ ;  /* 0x000000ffff0d7224 */ /* 0x000fe200078e00ff */
[----:B------:R-:W1:Y:S01]  /*65a0*/  LDCU.64 UR6, c[0x4][0x80] ;  /* 0x01001000ff0677ac */ /* 0x000e620008000a00 */
[----:B------:R-:W3:Y:S01]  /*65b0*/  LDC.64 R2, c[0x4][R3] ;  /* 0x0100000003027b82 */ /* 0x000ee20000000a00 */
[----:B------:R-:W5:Y:S01]  /*65c0*/  LDCU.64 UR4, c[0x4][0x18] ;  /* 0x01000300ff0477ac */ /* 0x000f620008000a00 */
[----:B--2---:R-:W-:Y:S01]  /*65d0*/  MOV R5, UR9 ;  /* 0x0000000900057c02 */ /* 0x004fe20008000f00 */
[----:B------:R-:W-:Y:S01]  /*65e0*/  IMAD.U32 R4, RZ, RZ, UR8 ;  /* 0x00000008ff047e24 */ /* 0x000fe2000f8e00ff */
[----:B-1----:R-:W-:Y:S01]  /*65f0*/  MOV R7, UR7 ;  /* 0x0000000700077c02 */ /* 0x002fe20008000f00 */
[----:B------:R-:W-:Y:S01]  /*6600*/  IMAD.U32 R6, RZ, RZ, UR6 ;  /* 0x00000006ff067e24 */ /* 0x000fe2000f8e00ff */
[----:B-----5:R-:W-:Y:S01]  /*6610*/  MOV R11, UR5 ;  /* 0x00000005000b7c02 */ /* 0x020fe20008000f00 */
[----:B------:R-:W-:Y:S02]  /*6620*/  IMAD.U32 R10, RZ, RZ, UR4 ;  /* 0x00000004ff0a7e24 */ /* 0x000fe4000f8e00ff */
[----:B------:R-:W-:Y:S07]  /*6630*/  LEPC R20, `(.L_x_114) ;  /* 0x000000001014794e */ /* 0x000fee0000000000 */
[----:B---34-:R-:W-:Y:S05]  /*6640*/  CALL.ABS.NOINC R2 ;  /* 0x0000000002007343 */ /* 0x018fea0003c00000 */
.L_x_114:
[----:B------:R-:W-:Y:S01]  /*6650*/  F2FP.F16.E4M3.UNPACK_B R4, R81 ;  /* 0x00000051ff04723e */ /* 0x000fe200020006ff */
[----:B------:R-:W-:Y:S05]  /*6660*/  WARPSYNC.ALL ;  /* 0x0000000000007948 */ /* 0x000fea0003800000 */
[----:B------:R-:W-:Y:S01]  /*6670*/  R2UR UR4, R48 ;  /* 0x00000000300472ca */ /* 0x000fe200000e0000 */
[--C-:B------:R-:W-:Y:S01]  /*6680*/  HADD2.F32 R53, -RZ, R4.reuse.H0_H0 ;  /* 0x20000004ff357230 */ /* 0x100fe20000004100 */
[-C--:B-1----:R-:W-:Y:S01]  /*6690*/  F2FP.F16.E4M3.UNPACK_B R3, R80.reuse ;  /* 0x00000050ff03723e */ /* 0x082fe200020006ff */
[----:B------:R-:W-:Y:S01]  /*66a0*/  HADD2.F32 R54, -RZ, R4.H1_H1 ;  /* 0x30000004ff367230 */ /* 0x000fe20000004100 */
[----:B------:R-:W-:Y:S01]  /*66b0*/  F2FP.F16.E4M3.UNPACK_B R0, R80.H1 ;  /* 0x00000050ff00723e */ /* 0x000fe200030006ff */
[----:B------:R-:W-:Y:S01]  /*66c0*/  BSSY.RECONVERGENT B0, `(.L_x_115) ;  /* 0x0000099000007945 */ /* 0x000fe20003800200 */
[----:B------:R-:W-:Y:S01]  /*66d0*/  F2FP.F16.E4M3.UNPACK_B R64, R83.H1 ;  /* 0x00000053ff40723e */ /* 0x000fe200030006ff */
[--C-:B------:R-:W-:Y:S01]  /*66e0*/  HADD2.F32 R2, -RZ, R3.reuse.H0_H0 ;  /* 0x20000003ff027230 */ /* 0x100fe20000004100 */
[----:B----4-:R-:W-:Y:S01]  /*66f0*/  F2FP.F16.E4M3.UNPACK_B R74, R86 ;  /* 0x00000056ff4a723e */ /* 0x010fe200020006ff */
[----:B------:R-:W-:Y:S01]  /*6700*/  HADD2.F32 R50, -RZ, R3.H1_H1 ;  /* 0x30000003ff327230 */ /* 0x000fe20000004100 */
[----:B------:R-:W-:Y:S01]  /*6710*/  F2FP.F16.E4M3.UNPACK_B R3, R81.H1 ;  /* 0x00000051ff03723e */ /* 0x000fe200030006ff */
[--C-:B------:R-:W-:Y:S01]  /*6720*/  HADD2.F32 R51, -RZ, R0.reuse.H0_H0 ;  /* 0x20000000ff337230 */ /* 0x100fe20000004100 */
[----:B------:R-:W-:Y:S01]  /*6730*/  IADD3 R114, PT, PT, R100, UR49, RZ ;  /* 0x0000003164727c10 */ /* 0x000fe2000fffe0ff */
[----:B------:R-:W-:Y:S01]  /*6740*/  HADD2.F32 R52, -RZ, R0.H1_H1 ;  /* 0x30000000ff347230 */ /* 0x000fe20000004100 */
[----:B------:R-:W-:Y:S01]  /*6750*/  LDTM.16dp32bit_t0_t15.x32 R4, tmem[UR4] ;  /* 0x00000004000479ee */ /* 0x000fe20008a80000 */
[----:B------:R-:W1:Y:S01]  /*6760*/  LDTM.16dp32bit_t16_t31.x32 R4, tmem[UR4+0x20] ;  /* 0x00002004000479ee */ /* 0x000e620008aa0000 */
[-C--:B------:R-:W-:Y:S01]  /*6770*/  F2FP.F16.E4M3.UNPACK_B R0, R82.reuse ;  /* 0x00000052ff00723e */ /* 0x080fe200020006ff */
[--C-:B------:R-:W-:Y:S01]  /*6780*/  HADD2.F32 R55, -RZ, R3.reuse.H0_H0 ;  /* 0x20000003ff377230 */ /* 0x100fe20000004100 */
[----:B------:R-:W-:Y:S01]  /*6790*/  SHF.L.U32 R117, R102, 0x4, RZ ;  /* 0x0000000466757819 */ /* 0x000fe200000006ff */
[----:B------:R-:W-:Y:S01]  /*67a0*/  HADD2.F32 R56, -RZ, R3.H1_H1 ;  /* 0x30000003ff387230 */ /* 0x000fe20000004100 */
[----:B------:R-:W-:Y:S01]  /*67b0*/  F2FP.F16.E4M3.UNPACK_B R3, R82.H1 ;  /* 0x00000052ff03723e */ /* 0x000fe200030006ff */
[--C-:B------:R-:W-:Y:S01]  /*67c0*/  HADD2.F32 R57, -RZ, R0.reuse.H0_H0 ;  /* 0x20000000ff397230 */ /* 0x100fe20000004100 */
[----:B------:R-:W-:Y:S01]  /*67d0*/  IADD3 R114, PT, PT, R114, R117, RZ ;  /* 0x0000007572727210 */ /* 0x000fe20007ffe0ff */
[----:B------:R-:W-:Y:S01]  /*67e0*/  HADD2.F32 R58, -RZ, R0.H1_H1 ;  /* 0x30000000ff3a7230 */ /* 0x000fe20000004100 */
[----:B------:R-:W-:Y:S01]  /*67f0*/  F2FP.F16.E4M3.UNPACK_B R0, R83 ;  /* 0x00000053ff00723e */ /* 0x000fe200020006ff */
[--C-:B------:R-:W-:Y:S01]  /*6800*/  HADD2.F32 R59, -RZ, R3.reuse.H0_H0 ;  /* 0x20000003ff3b7230 */ /* 0x100fe20000004100 */
[----:B------:R-:W-:Y:S01]  /*6810*/  ISETP.NE.AND P0, PT, R110, RZ, PT ;  /* 0x000000ff6e00720c */ /* 0x000fe20003f05270 */
[----:B------:R-:W-:Y:S01]  /*6820*/  HADD2.F32 R60, -RZ, R3.H1_H1 ;  /* 0x30000003ff3c7230 */ /* 0x000fe20000004100 */
[-C--:B------:R-:W-:Y:S01]  /*6830*/  F2FP.F16.E4M3.UNPACK_B R3, R84.reuse ;  /* 0x00000054ff03723e */ /* 0x080fe200020006ff */
[--C-:B------:R-:W-:Y:S01]  /*6840*/  HADD2.F32 R61, -RZ, R0.reuse.H0_H0 ;  /* 0x20000000ff3d7230 */ /* 0x100fe20000004100 */
[----:B------:R-:W-:Y:S01]  /*6850*/  ISETP.NE.AND P6, PT, R118, RZ, PT ;  /* 0x000000ff7600720c */ /* 0x000fe20003fc5270 */
[----:B------:R-:W-:Y:S01]  /*6860*/  HADD2.F32 R62, -RZ, R0.H1_H1 ;  /* 0x30000000ff3e7230 */ /* 0x000fe20000004100 */
[----:B------:R-:W-:Y:S01]  /*6870*/  F2FP.F16.E4M3.UNPACK_B R0, R84.H1 ;  /* 0x00000054ff00723e */ /* 0x000fe200030006ff */
[--C-:B------:R-:W-:Y:S02]  /*6880*/  HADD2.F32 R65, -RZ, R3.reuse.H0_H0 ;  /* 0x20000003ff417230 */ /* 0x100fe40000004100 */
[----:B------:R-:W-:Y:S01]  /*6890*/  HADD2.F32 R66, -RZ, R3.H1_H1 ;  /* 0x30000003ff427230 */ /* 0x000fe20000004100 */
[-C--:B------:R-:W-:Y:S01]  /*68a0*/  F2FP.F16.E4M3.UNPACK_B R3, R85.reuse ;  /* 0x00000055ff03723e */ /* 0x080fe200020006ff */
[--C-:B------:R-:W-:Y:S02]  /*68b0*/  HADD2.F32 R67, -RZ, R0.reuse.H0_H0 ;  /* 0x20000000ff437230 */ /* 0x100fe40000004100 */
[----:B------:R-:W-:Y:S01]  /*68c0*/  HADD2.F32 R68, -RZ, R0.H1_H1 ;  /* 0x30000000ff447230 */ /* 0x000fe20000004100 */
[----:B------:R-:W-:Y:S01]  /*68d0*/  F2FP.F16.E4M3.UNPACK_B R0, R85.H1 ;  /* 0x00000055ff00723e */ /* 0x000fe200030006ff */
[--C-:B------:R-:W-:Y:S02]  /*68e0*/  HADD2.F32 R69, -RZ, R3.reuse.H0_H0 ;  /* 0x20000003ff457230 */ /* 0x100fe40000004100 */
[C---:B-1----:R-:W-:Y:S01]  /*68f0*/  FMUL R7, R47.reuse, R7 ;  /* 0x000000072f077220 */ /* 0x042fe20000400000 */
[----:B------:R-:W-:Y:S01]  /*6900*/  HADD2.F32 R70, -RZ, R3.H1_H1 ;  /* 0x30000003ff467230 */ /* 0x000fe20000004100 */
[----:B------:R-:W-:Y:S01]  /*6910*/  F2FP.F16.E4M3.UNPACK_B R3, R86.H1 ;  /* 0x00000056ff03723e */ /* 0x000fe200030006ff */
[--C-:B------:R-:W-:Y:S02]  /*6920*/  HADD2.F32 R71, -RZ, R0.reuse.H0_H0 ;  /* 0x20000000ff477230 */ /* 0x100fe40000004100 */
[----:B------:R-:W-:Y:S02]  /*6930*/  HADD2.F32 R72, -RZ, R0.H1_H1 ;  /* 0x30000000ff487230 */ /* 0x000fe40000004100 */
[----:B------:R-:W-:Y:S01]  /*6940*/  FMUL R0, R47, R4 ;  /* 0x000000042f007220 */ /* 0x000fe20000400000 */
[--C-:B------:R-:W-:Y:S01]  /*6950*/  HADD2.F32 R73, -RZ, R74.reuse.H0_H0 ;  /* 0x2000004aff497230 */ /* 0x100fe20000004100 */
[----:B------:R-:W-:Y:S01]  /*6960*/  F2FP.F16.E4M3.UNPACK_B R4, R87 ;  /* 0x00000057ff04723e */ /* 0x000fe200020006ff */
[----:B------:R-:W-:Y:S02]  /*6970*/  HADD2.F32 R74, -RZ, R74.H1_H1 ;  /* 0x3000004aff4a7230 */ /* 0x000fe40000004100 */
[----:B------:R-:W-:Y:S01]  /*6980*/  FFMA R0, R49, R2, R0 ;  /* 0x0000000231007223 */ /* 0x000fe20000000000 */
[----:B------:R-:W-:Y:S01]  /*6990*/  FMUL R2, R47, R5 ;  /* 0x000000052f027220 */ /* 0x000fe20000400000 */
[--C-:B------:R-:W-:Y:S01]  /*69a0*/  HADD2.F32 R75, -RZ, R3.reuse.H0_H0 ;  /* 0x20000003ff4b7230 */ /* 0x100fe20000004100 */
[----:B------:R-:W-:Y:S01]  /*69b0*/  F2FP.F16.E4M3.UNPACK_B R5, R87.H1 ;  /* 0x00000057ff05723e */ /* 0x000fe200030006ff */
[----:B------:R-:W-:Y:S02]  /*69c0*/  HADD2.F32 R76, -RZ, R3.H1_H1 ;  /* 0x30000003ff4c7230 */ /* 0x000fe40000004100 */
[----:B------:R-:W-:Y:S01]  /*69d0*/  FFMA R2, R49, R50, R2 ;  /* 0x0000003231027223 */ /* 0x000fe20000000002 */
[--C-:B------:R-:W-:Y:S02]  /*69e0*/  HADD2.F32 R50, -RZ, R4.reuse.H0_H0 ;  /* 0x20000004ff327230 */ /* 0x100fe40000004100 */
[C---:B------:R-:W-:Y:S01]  /*69f0*/  FMUL R3, R47.reuse, R6 ;  /* 0x000000062f037220 */ /* 0x040fe20000400000 */
[--C-:B------:R-:W-:Y:S02]  /*6a00*/  HADD2.F32 R77, -RZ, R5.reuse.H1_H1 ;  /* 0x30000005ff4d7230 */ /* 0x100fe40000004100 */
[C---:B------:R-:W-:Y:S01]  /*6a10*/  FMUL R6, R47.reuse, R11 ;  /* 0x0000000b2f067220 */ /* 0x040fe20000400000 */
[----:B------:R-:W-:Y:S01]  /*6a20*/  FMUL R11, R47, R16 ;  /* 0x000000102f0b7220 */ /* 0x000fe20000400000 */
[C---:B------:R-:W-:Y:S01]  /*6a30*/  FFMA R3, R49.reuse, R51, R3 ;  /* 0x0000003331037223 */ /* 0x040fe20000000003 */
[----:B------:R-:W-:Y:S01]  /*6a40*/  FFMA R7, R49, R52, R7 ;  /* 0x0000003431077223 */ /* 0x000fe20000000007 */
[----:B------:R-:W-:Y:S02]  /*6a50*/  HADD2.F32 R51, -RZ, R4.H1_H1 ;  /* 0x30000004ff337230 */ /* 0x000fe40000004100 */
[C---:B------:R-:W-:Y:S01]  /*6a60*/  FMUL R4, R47.reuse, R9 ;  /* 0x000000092f047220 */ /* 0x040fe20000400000 */
[----:B------:R-:W-:Y:S02]  /*6a70*/  HADD2.F32 R52, -RZ, R5.H0_H0 ;  /* 0x20000005ff347230 */ /* 0x000fe40000004100 */
[----:B------:R-:W-:Y:S01]  /*6a80*/  FMUL R16, R47, R21 ;  /* 0x000000152f107220 */ /* 0x000fe20000400000 */
[----:B------:R-:W-:Y:S01]  /*6a90*/  F2FP.SATFINITE.E4M3.F32.PACK_AB_MERGE_C R78, R7, R3, RZ ;  /* 0x00000003074e723e */ /* 0x000fe200048070ff */
[C---:B------:R-:W-:Y:S01]  /*6aa0*/  FMUL R3, R47.reuse, R8 ;  /* 0x000000082f037220 */ /* 0x040fe20000400000 */
[C---:B------:R-:W-:Y:S01]  /*6ab0*/  FMUL R7, R47.reuse, R12 ;  /* 0x0000000c2f077220 */ /* 0x040fe20000400000 */
[C---:B------:R-:W-:Y:S01]  /*6ac0*/  FMUL R8, R47.reuse, R13 ;  /* 0x0000000d2f087220 */ /* 0x040fe20000400000 */
[----:B------:R-:W-:Y:S01]  /*6ad0*/  FMUL R12, R47, R17 ;  /* 0x000000112f0c7220 */ /* 0x000fe20000400000 */
[C---:B------:R-:W-:Y:S01]  /*6ae0*/  FFMA R3, R49.reuse, R53, R3 ;  /* 0x0000003531037223 */ /* 0x040fe20000000003 */
[----:B------:R-:W-:Y:S01]  /*6af0*/  FFMA R4, R49, R54, R4 ;  /* 0x0000003631047223 */ /* 0x000fe20000000004 */
[C---:B------:R-:W-:Y:S01]  /*6b00*/  FMUL R5, R47.reuse, R10 ;  /* 0x0000000a2f057220 */ /* 0x040fe20000400000 */
[C---:B------:R-:W-:Y:S01]  /*6b10*/  FMUL R9, R47.reuse, R14 ;  /* 0x0000000e2f097220 */ /* 0x040fe20000400000 */
[C---:B------:R-:W-:Y:S01]  /*6b20*/  FMUL R10, R47.reuse, R15 ;  /* 0x0000000f2f0a7220 */ /* 0x040fe20000400000 */
[----:B------:R-:W-:Y:S01]  /*6b30*/  FMUL R15, R47, R20 ;  /* 0x000000142f0f7220 */ /* 0x000fe20000400000 */
[C---:B------:R-:W-:Y:S01]  /*6b40*/  FFMA R5, R49.reuse, R55, R5 ;  /* 0x0000003731057223 */ /* 0x040fe20000000005 */
[C---:B------:R-:W-:Y:S01]  /*6b50*/  FFMA R6, R49.reuse, R56, R6 ;  /* 0x0000003831067223 */ /* 0x040fe20000000006 */
[C---:B------:R-:W-:Y:S01]  /*6b60*/  FFMA R7, R49.reuse, R57, R7 ;  /* 0x0000003931077223 */ /* 0x040fe20000000007 */
[C---:B------:R-:W-:Y:S01]  /*6b70*/  FFMA R8, R49.reuse, R58, R8 ;  /* 0x0000003a31087223 */ /* 0x040fe20000000008 */
[--C-:B------:R-:W-:Y:S02]  /*6b80*/  HADD2.F32 R63, -RZ, R64.reuse.H0_H0 ;  /* 0x20000040ff3f7230 */ /* 0x100fe40000004100 */
[C---:B------:R-:W-:Y:S01]  /*6b90*/  FFMA R9, R49.reuse, R59, R9 ;  /* 0x0000003b31097223 */ /* 0x040fe20000000009 */
[----:B------:R-:W-:Y:S01]  /*6ba0*/  F2FP.SATFINITE.E4M3.F32.PACK_AB_MERGE_C R5, R6, R5, RZ ;  /* 0x000000050605723e */ /* 0x000fe200048070ff */
[C---:B------:R-:W-:Y:S01]  /*6bb0*/  FFMA R10, R49.reuse, R60, R10 ;  /* 0x0000003c310a7223 */ /* 0x040fe2000000000a */
[C---:B------:R-:W-:Y:S01]  /*6bc0*/  FFMA R11, R49.reuse, R61, R11 ;  /* 0x0000003d310b7223 */ /* 0x040fe2000000000b */
[----:B------:R-:W-:Y:S01]  /*6bd0*/  FFMA R12, R49, R62, R12 ;  /* 0x0000003e310c7223 */ /* 0x000fe2000000000c */
[C---:B------:R-:W-:Y:S01]  /*6be0*/  FMUL R20, R47.reuse, R25 ;  /* 0x000000192f147220 */ /* 0x040fe20000400000 */
[C---:B------:R-:W-:Y:S01]  /*6bf0*/  FMUL R25, R47.reuse, R30 ;  /* 0x0000001e2f197220 */ /* 0x040fe20000400000 */
[C---:B------:R-:W-:Y:S01]  /*6c00*/  FMUL R30, R47.reuse, R35 ;  /* 0x000000232f1e7220 */ /* 0x040fe20000400000 */
[----:B------:R-:W-:Y:S01]  /*6c10*/  F2FP.SATFINITE.E4M3.F32.PACK_AB_MERGE_C R9, R10, R9, RZ ;  /* 0x000000090a09723e */ /* 0x000fe200048070ff */
[----:B------:R-:W-:Y:S02]  /*6c20*/  HADD2.F32 R64, -RZ, R64.H1_H1 ;  /* 0x30000040ff407230 */ /* 0x000fe40000004100 */
[C---:B------:R-:W-:Y:S01]  /*6c30*/  FMUL R13, R47.reuse, R18 ;  /* 0x000000122f0d7220 */ /* 0x040fe20000400000 */
[C---:B------:R-:W-:Y:S01]  /*6c40*/  FMUL R14, R47.reuse, R19 ;  /* 0x000000132f0e7220 */ /* 0x040fe20000400000 */
[C---:B------:R-:W-:Y:S01]  /*6c50*/  FMUL R17, R47.reuse, R22 ;  /* 0x000000162f117220 */ /* 0x040fe20000400000 */
[----:B------:R-:W-:Y:S01]  /*6c60*/  FMUL R18, R47, R23 ;  /* 0x000000172f127220 */ /* 0x000fe20000400000 */
[C---:B------:R-:W-:Y:S01]  /*6c70*/  FFMA R13, R49.reuse, R63, R13 ;  /* 0x0000003f310d7223 */ /* 0x040fe2000000000d */
[C---:B------:R-:W-:Y:S01]  /*6c80*/  FFMA R14, R49.reuse, R64, R14 ;  /* 0x00000040310e7223 */ /* 0x040fe2000000000e */
[----:B------:R-:W-:Y:S01]  /*6c90*/  FFMA R15, R49, R65, R15 ;  /* 0x00000041310f7223 */ /* 0x000fe2000000000f */
[----:B------:R-:W-:Y:S01]  /*6ca0*/  FMUL R19, R47, R24 ;  /* 0x000000182f137220 */ /* 0x000fe20000400000 */
[C---:B------:R-:W-:Y:S01]  /*6cb0*/  FFMA R16, R49.reuse, R66, R16 ;  /* 0x0000004231107223 */ /* 0x040fe20000000010 */
[----:B------:R-:W-:Y:S01]  /*6cc0*/  FFMA R17, R49, R67, R17 ;  /* 0x0000004331117223 */ /* 0x000fe20000000011 */
[----:B------:R-:W-:Y:S01]  /*6cd0*/  F2FP.SATFINITE.E4M3.F32.PACK_AB_MERGE_C R13, R14, R13, RZ ;  /* 0x0000000d0e0d723e */ /* 0x000fe200048070ff */
[C---:B------:R-:W-:Y:S01]  /*6ce0*/  FMUL R21, R47.reuse, R26 ;  /* 0x0000001a2f157220 */ /* 0x040fe20000400000 */
[----:B------:R-:W-:Y:S01]  /*6cf0*/  FMUL R22, R47, R27 ;  /* 0x0000001b2f167220 */ /* 0x000fe20000400000 */
[C---:B------:R-:W-:Y:S01]  /*6d00*/  FFMA R18, R49.reuse, R68, R18 ;  /* 0x0000004431127223 */ /* 0x040fe20000000012 */
[----:B------:R-:W-:Y:S01]  /*6d10*/  FFMA R19, R49, R69, R19 ;  /* 0x0000004531137223 */ /* 0x000fe20000000013 */
[----:B------:R-:W-:Y:S01]  /*6d20*/  FMUL R23, R47, R28 ;  /* 0x0000001c2f177220 */ /* 0x000fe20000400000 */
[----:B------:R-:W-:Y:S01]  /*6d30*/  FFMA R20, R49, R70, R20 ;  /* 0x0000004631147223 */ /* 0x000fe20000000014 */
[----:B------:R-:W-:Y:S01]  /*6d40*/  FMUL R24, R47, R29 ;  /* 0x0000001d2f187220 */ /* 0x000fe20000400000 */
[C---:B------:R-:W-:Y:S01]  /*6d50*/  FFMA R21, R49.reuse, R71, R21 ;  /* 0x0000004731157223 */ /* 0x040fe20000000015 */
[----:B------:R-:W-:Y:S01]  /*6d60*/  FFMA R22, R49, R72, R22 ;  /* 0x0000004831167223 */ /* 0x000fe20000000016 */
[C---:B------:R-:W-:Y:S01]  /*6d70*/  FMUL R26, R47.reuse, R31 ;  /* 0x0000001f2f1a7220 */ /* 0x040fe20000400000 */
[----:B------:R-:W-:Y:S01]  /*6d80*/  FMUL R27, R47, R32 ;  /* 0x000000202f1b7220 */ /* 0x000fe20000400000 */
[----:B------:R-:W-:Y:S01]  /*6d90*/  FFMA R23, R49, R73, R23 ;  /* 0x0000004931177223 */ /* 0x000fe20000000017 */
[----:B------:R-:W-:Y:S01]  /*6da0*/  FMUL R28, R47, R33 ;  /* 0x000000212f1c7220 */ /* 0x000fe20000400000 */
[----:B------:R-:W-:Y:S01]  /*6db0*/  FFMA R24, R49, R74, R24 ;  /* 0x0000004a31187223 */ /* 0x000fe20000000018 */
[----:B------:R-:W-:Y:S01]  /*6dc0*/  FMUL R29, R47, R34 ;  /* 0x000000222f1d7220 */ /* 0x000fe20000400000 */
[C---:B------:R-:W-:Y:S01]  /*6dd0*/  FFMA R25, R49.reuse, R75, R25 ;  /* 0x0000004b31197223 */ /* 0x040fe20000000019 */
[C---:B------:R-:W-:Y:S01]  /*6de0*/  FFMA R26, R49.reuse, R76, R26 ;  /* 0x0000004c311a7223 */ /* 0x040fe2000000001a */
[C---:B------:R-:W-:Y:S01]  /*6df0*/  FFMA R27, R49.reuse, R50, R27 ;  /* 0x00000032311b7223 */ /* 0x040fe2000000001b */
[C---:B------:R-:W-:Y:S01]  /*6e00*/  FFMA R28, R49.reuse, R51, R28 ;  /* 0x00000033311c7223 */ /* 0x040fe2000000001c */
[----:B------:R-:W-:Y:S01]  /*6e10*/  F2FP.SATFINITE.E4M3.F32.PACK_AB_MERGE_C R17, R18, R17, RZ ;  /* 0x000000111211723e */ /* 0x000fe200048070ff */
[C---:B------:R-:W-:Y:S01]  /*6e20*/  FFMA R29, R49.reuse, R52, R29 ;  /* 0x00000034311d7223 */ /* 0x040fe2000000001d */
[----:B------:R-:W-:Y:S01]  /*6e30*/  F2FP.SATFINITE.E4M3.F32.PACK_AB_MERGE_C R21, R22, R21, RZ ;  /* 0x000000151615723e */ /* 0x000fe200048070ff */
[----:B------:R-:W-:Y:S01]  /*6e40*/  FFMA R30, R49, R77, R30 ;  /* 0x0000004d311e7223 */ /* 0x000fe2000000001e */
[----:B------:R-:W-:Y:S02]  /*6e50*/  F2FP.SATFINITE.E4M3.F32.PACK_AB_MERGE_C R32, R2, R0, R78 ;  /* 0x000000000220723e */ /* 0x000fe4000480704e */
[----:B------:R-:W-:Y:S02]  /*6e60*/  F2FP.SATFINITE.E4M3.F32.PACK_AB_MERGE_C R33, R4, R3, R5 ;  /* 0x000000030421723e */ /* 0x000fe40004807005 */
[----:B------:R-:W-:Y:S02]  /*6e70*/  F2FP.SATFINITE.E4M3.F32.PACK_AB_MERGE_C R34, R8, R7, R9 ;  /* 0x000000070822723e */ /* 0x000fe40004807009 */
[----:B------:R-:W-:Y:S02]  /*6e80*/  F2FP.SATFINITE.E4M3.F32.PACK_AB_MERGE_C R35, R12, R11, R13 ;  /* 0x0000000b0c23723e */ /* 0x000fe4000480700d */
[----:B------:R-:W-:Y:S02]  /*6e90*/  F2FP.SATFINITE.E4M3.F32.PACK_AB_MERGE_C R16, R16, R15, R17 ;  /* 0x0000000f1010723e */ /* 0x000fe40004807011 */
[----:B------:R-:W-:Y:S01]  /*6ea0*/  F2FP.SATFINITE.E4M3.F32.PACK_AB_MERGE_C R17, R20, R19, R21 ;  /* 0x000000131411723e */ /* 0x000fe20004807015 */
[----:B------:R1:W-:Y:S01]  /*6eb0*/  STS.128 [R100+UR49+0x4400], R32 ;  /* 0x0044002064007988 */ /* 0x0003e20008000c31 */
[----:B------:R-:W-:Y:S02]  /*6ec0*/  F2FP.SATFINITE.E4M3.F32.PACK_AB_MERGE_C R18, R26, R25, RZ ;  /* 0x000000191a12723e */ /* 0x000fe400048070ff */
[----:B------:R-:W-:Y:S02]  /*6ed0*/  F2FP.SATFINITE.E4M3.F32.PACK_AB_MERGE_C R19, R30, R29, RZ ;  /* 0x0000001d1e13723e */ /* 0x000fe400048070ff */
[----:B------:R-:W-:Y:S02]  /*6ee0*/  F2FP.SATFINITE.E4M3.F32.PACK_AB_MERGE_C R18, R24, R23, R18 ;  /* 0x000000171812723e */ /* 0x000fe40004807012 */
[----:B------:R-:W-:Y:S02]  /*6ef0*/  F2FP.SATFINITE.E4M3.F32.PACK_AB_MERGE_C R19, R28, R27, R19 ;  /* 0x0000001b1c13723e */ /* 0x000fe40004807013 */
[----:B------:R-:W-:Y:S02]  /*6f00*/  LEA R0, R105, UR49, 0x3 ;  /* 0x0000003169007c11 */ /* 0x000fe4000f8e18ff */
[----:B------:R-:W-:Y:S01]  /*6f10*/  @P6 SHF.L.U32 R2, R104, 0x1f, RZ ;  /* 0x0000001f68026819 */ /* 0x000fe200000006ff */
[----:B------:R1:W-:Y:S01]  /*6f20*/  STS.128 [R114+0x4410], R16 ;  /* 0x0044101072007388 */ /* 0x0003e20000000c00 */
[----:B------:R-:W-:Y:S01]  /*6f30*/  @!PT LDS RZ, [RZ] ;  /* 0x00000000fffff984 */ /* 0x000fe20000000800 */
[----:B------:R-:W-:Y:S01]  /*6f40*/  @!PT LDS RZ, [RZ] ;  /* 0x00000000fffff984 */ /* 0x000fe20000000800 */
[----:B------:R-:W-:Y:S01]  /*6f50*/  @!PT LDS RZ, [RZ] ;  /* 0x00000000fffff984 */ /* 0x000fe20000000800 */
[----:B------:R-:W-:Y:S01]  /*6f60*/  @!PT LDS RZ, [RZ] ;  /* 0x00000000fffff984 */ /* 0x000fe20000000800 */
[----:B------:R2:W-:Y:S07]  /*6f70*/  MEMBAR.ALL.CTA ;  /* 0x0000000000007992 */ /* 0x0005ee0000008000 */
[----:B--2---:R-:W2:Y:S02]  /*6f80*/  FENCE.VIEW.ASYNC.S ;  /* 0x00000000000073c6 */ /* 0x004ea40000000000 */
[----:B--2---:R-:W-:Y:S06]  /*6f90*/  BAR.SYNC.DEFER_BLOCKING 0x1, 0x80 ;  /* 0x0042000000007b1d */ /* 0x004fec0000010000 */
[----:B------:R-:W-:Y:S05]  /*6fa0*/  @P0 BRA `(.L_x_116) ;  /* 0x0000000000280947 */ /* 0x000fea0003800000 */
[----:B------:R-:W-:Y:S02]  /*6fb0*/  UIADD3 UR4, UPT, UPT, UR49, 0x4400, URZ ;  /* 0x0000440031047890 */ /* 0x000fe4000fffe0ff */
[----:B------:R-:W-:Y:S01]  /*6fc0*/  UIADD3 UR6, UP0, UPT, UR52, 0x680, URZ ;  /* 0x0000068034067890 */ /* 0x000fe2000ff1e0ff */
[----:B------:R-:W-:Y:S03]  /*6fd0*/  UMOV UR43, UR36 ;  /* 0x00000024002b7c82 */ /* 0x000fe60008000000 */
[----:B------:R-:W-:Y:S01]  /*6fe0*/  MOV R109, UR4 ;  /* 0x00000004006d7c02 */ /* 0x000fe20008000f00 */
[----:B------:R-:W-:Y:S03]  /*6ff0*/  UIADD3.X UR7, UPT, UPT, URZ, UR53, URZ, UP0, !UPT ;  /* 0x00000035ff077290 */ /* 0x000fe600087fe4ff */
[----:B------:R-:W-:Y:S11]  /*7000*/  R2UR UR40, R109 ;  /* 0x000000006d2872ca */ /* 0x000ff600000e0000 */
[----:B------:R-:W-:Y:S02]  /*7010*/  @!UPT UIADD3 URZ, UPT, UPT, URZ, URZ, URZ ;  /* 0x000000fffffff290 */ /* 0x000fe4000fffe0ff */
[----:B------:R2:W-:Y:S01]  /*7020*/  UTMASTG.3D [UR40], [UR6] ;  /* 0x00000028060073b5 */ /* 0x0005e20008010000 */
[----:B------:R0:W-:Y:S01]  /*7030*/  UTMACMDFLUSH ;  /* 0x00000000000079b7 */ /* 0x0001e20000000000 */
[----:B--2---:R-:W-:Y:S04]  /*7040*/  DEPBAR.LE SB0, 0x1 ;  /* 0x000080400000791a */ /* 0x004fe80000000000 */
.L_x_116:
[----:B------:R-:W-:Y:S05]  /*7050*/  BSYNC.RECONVERGENT B0 ;  /* 0x0000000000007941 */ /* 0x000fea0003800200 */
.L_x_115:
[----:B------:R-:W-:Y:S06]  /*7060*/  BAR.SYNC.DEFER_BLOCKING 0x1, 0x80 ;  /* 0x0042000000007b1d */ /* 0x000fec0000010000 */
[----:B------:R-:W2:Y:S01]  /*7070*/  @P6 SYNCS.PHASECHK.TRANS64.TRYWAIT P0, [R0+URZ+0x140], R2 ;  /* 0x00014002000065a7 */ /* 0x000ea200080011ff */
[----:B------:R-:W-:Y:S01]  /*7080*/  BSSY B1, `(.L_x_117) ;  /* 0x0000021000017945 */ /* 0x000fe20003800000 */
[----:B--2---:R-:W-:Y:S03]  /*7090*/  @P6 SEL R115, RZ, 0x1, !P0 ;  /* 0x00000001ff736807 */ /* 0x004fe60004000000 */
[----:B------:R-:W-:Y:S05]  /*70a0*/  @!P6 BRA `(.L_x_118) ;  /* 0x000000000078e947 */ /* 0x000fea0003800000 */
[----:B------:R-:W-:Y:S01]  /*70b0*/  ISETP.NE.AND P1, PT, R116, RZ, PT ;  /* 0x000000ff7400720c */ /* 0x000fe20003f25270 */
[----:B------:R-:W-:Y:S01]  /*70c0*/  BSSY B0, `(.L_x_119) ;  /* 0x0000009000007945 */ /* 0x000fe20003800000 */
[----:B------:R-:W-:Y:S11]  /*70d0*/  ISETP.NE.AND P0, PT, R115, RZ, PT ;  /* 0x000000ff7300720c */ /* 0x000ff60003f05270 */
[----:B------:R-:W-:Y:S05]  /*70e0*/  @P1 IMAD R2, R105, 0x1000, R100 ;  /* 0x0000100069021824 */ /* 0x000fea00078e0264 */
[----:B------:R-:W-:Y:S05]  /*70f0*/  @P1 IADD3 R4, PT, PT, R2, UR49, RZ ;  /* 0x0000003102041c10 */ /* 0x000fea000fffe0ff */
[----:B------:R-:W-:Y:S01]  /*7100*/  @P1 IMAD.IADD R4, R4, 0x1, R117 ;  /* 0x0000000104041824 */ /* 0x000fe200078e0275 */
[----:B------:R-:W-:Y:S06]  /*7110*/  @P0 BRA `(.L_x_120) ;  /* 0x00000000000c0947 */ /* 0x000fec0003800000 */
[----:B------:R-:W-:Y:S04]  /*7120*/  SHF.L.U32 R3, R104, 0x1f, RZ ;  /* 0x0000001f68037819 */ /* 0x000fe800000006ff */
[----:B------:R-:W2:Y:S02]  /*7130*/  SYNCS.PHASECHK.TRANS64.TRYWAIT P0, [R0+URZ+0x140], R3 ;  /* 0x00014003000075a7 */ /* 0x000ea400080011ff */
[----:B--2---:R-:W-:Y:S05]  /*7140*/  @!P0 BRA `(.L_x_121) ;  /* 0x00000038004c8947 */ /* 0x004fea0003800000 */
.L_x_120:
[----:B------:R-:W-:Y:S05]  /*7150*/  BSYNC B0 ;  /* 0x0000000000007941 */ /* 0x000fea0003800000 */
.L_x_119:
[----:B------:R-:W-:Y:S01]  /*7160*/  ISETP.NE.AND P0, PT, R116, RZ, PT ;  /* 0x000000ff7400720c */ /* 0x000fe20003f05270 */
[----:B------:R-:W-:Y:S11]  /*7170*/  VIADD R105, R105, 0x1 ;  /* 0x0000000169697836 */ /* 0x000ff60000000000 */
[----:B------:R-:W-:Y:S01]  /*7180*/  @!UPT UIADD3 URZ, UPT, UPT, URZ, URZ, URZ ;  /* 0x000000fffffff290 */ /* 0x000fe2000fffe0ff */
[----:B------:R3:W4:Y:S04]  /*7190*/  @P0 LDS.128 R80, [R2+UR49+0x400] ;  /* 0x0004003102500984 */ /* 0x0007280008000c00 */
[----:B------:R1:W1:Y:S01]  /*71a0*/  @P0 LDS.128 R84, [R4+0x410] ;  /* 0x0004100004540984 */ /* 0x0002620000000c00 */
        /* <DEDUP_REMOVED lines=8> */
[----:B---3--:R-:W-:Y:S02]  /*7230*/  VIADD R2, R0, 0x160 ;  /* 0x0000016000027836 */ /* 0x008fe40000000000 */
[----:B--2---:R-:W-:Y:S05]  /*7240*/  IMAD.U32 R0, RZ, RZ, UR37 ;  /* 0x00000025ff007e24 */ /* 0x004fea000f8e00ff */
[----:B------:R-:W-:Y:S04]  /*7250*/  PRMT R0, R0, 0x654, R2 ;  /* 0x0000065400007816 */ /* 0x000fe80000000002 */
[----:B-----5:R2:W-:Y:S02]  /*7260*/  SYNCS.ARRIVE.TRANS64.RED.A1T0 RZ, [R0+URZ], RZ ;  /* 0x000000ff00ff79a7 */ /* 0x0205e400081004ff */
[----:B--2---:R-:W-:Y:S04]  /*7270*/  SEL R0, RZ, 0x1, P0 ;  /* 0x00000001ff007807 */ /* 0x004fe80000000000 */
[----:B-1--4-:R-:W-:Y:S02]  /*7280*/  LOP3.LUT R104, R104, R0, RZ, 0x3c, !PT ;  /* 0x0000000068687212 */ /* 0x012fe400078e3cff */
.L_x_118:
[----:B------:R-:W-:Y:S05]  /*7290*/  BSYNC B1 ;  /* 0x0000000000017941 */ /* 0x000fea0003800000 */
.L_x_117:
[----:B------:R-:W-:Y:S05]  /*72a0*/  VIADD R0, R48, 0x40 ;  /* 0x0000004030007836 */ /* 0x000fea0000000000 */
[----:B------:R-:W-:Y:S04]  /*72b0*/  SHF.R.U32.HI R0, RZ, 0x15, R0 ;  /* 0x00000015ff007819 */ /* 0x000fe80000011600 */
[----:B------:R-:W-:Y:S11]  /*72c0*/  LOP3.LUT P0, RZ, R0, 0x3, R101, 0x48, !PT ;  /* 0x0000000300ff7812 */ /* 0x000ff60007804865 */
[----:B------:R-:W-:Y:S02]  /*72d0*/  @!UPT UIADD3 URZ, UPT, UPT, URZ, URZ, URZ ;  /* 0x000000fffffff290 */ /* 0x000fe4000fffe0ff */
[----:B------:R-:W-:Y:S05]  /*72e0*/  @!P0 BRA `(.L_x_122) ;  /* 0x0000000000408947 */ /* 0x000fea0003800000 */
[----:B------:R-:W2:Y:S01]  /*72f0*/  LDCU.64 UR8, c[0x4][0x78] ;  /* 0x01000f00ff0877ac */ /* 0x000ea20008000a00 */
[----:B------:R-:W-:Y:S01]  /*7300*/  MOV R3, 0x0 ;  /* 0x0000000000037802 */ /* 0x000fe20000000f00 */
[----:B------:R-:W-:Y:S02]  /*7310*/  HFMA2 R12, -RZ, RZ, 0, 5.9604644775390625e-08 ;  /* 0x00000001ff0c7431 */ /* 0x000fe400000001ff */
[----:B------:R-:W-:Y:S02]  /*7320*/  IMAD.MOV.U32 R8, RZ, RZ, 0x192 ;  /* 0x00000192ff087424 */ /* 0x000fe400078e00ff */
[----:B------:R-:W-:Y:S01]  /*7330*/  IMAD.MOV.U32 R13, RZ, RZ, RZ ;  /* 0x000000ffff0d7224 */ /* 0x000fe200078e00ff */
[----:B------:R-:W3:Y:S01]  /*7340*/  LDCU.64 UR6, c[0x4][0x80] ;  /* 0x01001000ff0677ac */ /* 0x000ee20008000a00 */
[----:B------:R-:W4:Y:S01]  /*7350*/  LDC.64 R2, c[0x4][R3] ;  /* 0x0100000003027b82 */ /* 0x000f220000000a00 */
[----:B------:R-:W5:Y:S01]  /*7360*/  LDCU.64 UR4, c[0x4][0x18] ;  /* 0x01000300ff0477ac */ /* 0x000f620008000a00 */
[----:B--2---:R-:W-:Y:S01]  /*7370*/  MOV R5, UR9 ;  /* 0x0000000900057c02 */ /* 0x004fe20008000f00 */
[----:B------:R-:W-:Y:S01]  /*7380*/  IMAD.U32 R4, RZ, RZ, UR8 ;  /* 0x00000008ff047e24 */ /* 0x000fe2000f8e00ff */
[----:B---3--:R-:W-:Y:S01]  /*7390*/  MOV R7, UR7 ;  /* 0x0000000700077c02 */ /* 0x008fe20008000f00 */
[----:B------:R-:W-:Y:S01]  /*73a0*/  IMAD.U32 R6, RZ, RZ, UR6 ;  /* 0x00000006ff067e24 */ /* 0x000fe2000f8e00ff */
[----:B-----5:R-:W-:Y:S01]  /*73b0*/  MOV R11, UR5 ;  /* 0x00000005000b7c02 */ /* 0x020fe20008000f00 */
[----:B------:R-:W-:Y:S02]  /*73c0*/  IMAD.U32 R10, RZ, RZ, UR4 ;  /* 0x00000004ff0a7e24 */ /* 0x000fe4000f8e00ff */
[----:B------:R-:W-:Y:S07]  /*73d0*/  LEPC R20, `(.L_x_122) ;  /* 0x000000001014794e */ /* 0x000fee0000000000 */
[----:B-1--4-:R-:W-:Y:S05]  /*73e0*/  CALL.ABS.NOINC R2 ;  /* 0x0000000002007343 */ /* 0x012fea0003c00000 */
.L_x_122:
[-C--:B------:R-:W-:Y:S01]  /*73f0*/  F2FP.F16.E4M3.UNPACK_B R0, R81.reuse ;  /* 0x00000051ff00723e */ /* 0x080fe200020006ff */
[----:B------:R-:W-:Y:S05]  /*7400*/  WARPSYNC.ALL ;  /* 0x0000000000007948 */ /* 0x000fea0003800000 */
[----:B------:R-:W-:Y:S01]  /*7410*/  R2UR UR4, R48 ;  /* 0x00000000300472ca */ /* 0x000fe200000e0000 */
[--C-:B------:R-:W-:Y:S01]  /*7420*/  HADD2.F32 R54, -RZ, R0.reuse.H0_H0 ;  /* 0x20000000ff367230 */ /* 0x100fe20000004100 */
[-C--:B------:R-:W-:Y:S01]  /*7430*/  F2FP.F16.E4M3.UNPACK_B R2, R80.reuse.H1 ;  /* 0x00000050ff02723e */ /* 0x080fe200030006ff */
[----:B------:R-:W-:Y:S01]  /*7440*/  HADD2.F32 R55, -RZ, R0.H1_H1 ;  /* 0x30000000ff377230 */ /* 0x000fe20000004100 */
[----:B------:R-:W-:Y:S01]  /*7450*/  F2FP.F16.E4M3.UNPACK_B R0, R81.H1 ;  /* 0x00000051ff00723e */ /* 0x000fe200030006ff */
[----:B------:R-:W-:Y:S01]  /*7460*/  BSSY.RECONVERGENT B0, `(.L_x_123) ;  /* 0x0000095000007945 */ /* 0x000fe20003800200 */
[----:B------:R-:W-:Y:S01]  /*7470*/  F2FP.F16.E4M3.UNPACK_B R3, R80 ;  /* 0x00000050ff03723e */ /* 0x000fe200020006ff */
[----:B------:R-:W-:Y:S01]  /*7480*/  HADD2.F32 R52, -RZ, R2.H0_H0 ;  /* 0x20000002ff347230 */ /* 0x000fe20000004100 */
[----:B------:R-:W-:Y:S01]  /*7490*/  ISETP.NE.AND P0, PT, R110, RZ, PT ;  /* 0x000000ff6e00720c */ /* 0x000fe20003f05270 */
[--C-:B------:R-:W-:Y:S01]  /*74a0*/  HADD2.F32 R56, -RZ, R0.reuse.H0_H0 ;  /* 0x20000000ff387230 */ /* 0x100fe20000004100 */
[----:B------:R-:W-:Y:S01]  /*74b0*/  ISETP.NE.AND P6, PT, R118, RZ, PT ;  /* 0x000000ff7600720c */ /* 0x000fe20003fc5270 */
[----:B------:R-:W-:Y:S01]  /*74c0*/  HADD2.F32 R57, -RZ, R0.H1_H1 ;  /* 0x30000000ff397230 */ /* 0x000fe20000004100 */
[-C--:B------:R-:W-:Y:S01]  /*74d0*/  F2FP.F16.E4M3.UNPACK_B R0, R83.reuse ;  /* 0x00000053ff00723e */ /* 0x080fe200020006ff */
[----:B-1----:R-:W-:Y:S01]  /*74e0*/  LDTM.16dp32bit_t0_t15.x32 R4, tmem[UR4+0x40] ;  /* 0x00004004000479ee */ /* 0x002fe20008a80000 */
[----:B------:R-:W1:Y:S01]  /*74f0*/  LDTM.16dp32bit_t16_t31.x32 R4, tmem[UR4+0x60] ;  /* 0x00006004000479ee */ /* 0x000e620008aa0000 */
[----:B------:R-:W-:Y:S01]  /*7500*/  HADD2.F32 R53, -RZ, R2.H1_H1 ;  /* 0x30000002ff357230 */ /* 0x000fe20000004100 */
[----:B------:R-:W-:Y:S01]  /*7510*/  F2FP.F16.E4M3.UNPACK_B R2, R82.H1 ;  /* 0x00000052ff02723e */ /* 0x000fe200030006ff */
[--C-:B------:R-:W-:Y:S02]  /*7520*/  HADD2.F32 R50, -RZ, R3.reuse.H0_H0 ;  /* 0x20000003ff327230 */ /* 0x100fe40000004100 */
[--C-:B------:R-:W-:Y:S02]  /*7530*/  HADD2.F32 R62, -RZ, R0.reuse.H0_H0 ;  /* 0x20000000ff3e7230 */ /* 0x100fe40000004100 */
[----:B------:R-:W-:Y:S01]  /*7540*/  HADD2.F32 R63, -RZ, R0.H1_H1 ;  /* 0x30000000ff3f7230 */ /* 0x000fe20000004100 */
[----:B------:R-:W-:Y:S01]  /*7550*/  F2FP.F16.E4M3.UNPACK_B R0, R84.H1 ;  /* 0x00000054ff00723e */ /* 0x000fe200030006ff */
[--C-:B------:R-:W-:Y:S02]  /*7560*/  HADD2.F32 R60, -RZ, R2.reuse.H0_H0 ;  /* 0x20000002ff3c7230 */ /* 0x100fe40000004100 */
[----:B------:R-:W-:Y:S01]  /*7570*/  HADD2.F32 R61, -RZ, R2.H1_H1 ;  /* 0x30000002ff3d7230 */ /* 0x000fe20000004100 */
[----:B------:R-:W-:Y:S01]  /*7580*/  F2FP.F16.E4M3.UNPACK_B R2, R83.H1 ;  /* 0x00000053ff02723e */ /* 0x000fe200030006ff */
[----:B------:R-:W-:Y:S01]  /*7590*/  HADD2.F32 R51, -RZ, R3.H1_H1 ;  /* 0x30000003ff337230 */ /* 0x000fe20000004100 */
[----:B------:R-:W-:Y:S01]  /*75a0*/  F2FP.F16.E4M3.UNPACK_B R3, R82 ;  /* 0x00000052ff03723e */ /* 0x000fe200020006ff */
[--C-:B------:R-:W-:Y:S02]  /*75b0*/  HADD2.F32 R68, -RZ, R0.reuse.H0_H0 ;  /* 0x20000000ff447230 */ /* 0x100fe40000004100 */
[----:B------:R-:W-:Y:S01]  /*75c0*/  HADD2.F32 R69, -RZ, R0.H1_H1 ;  /* 0x30000000ff457230 */ /* 0x000fe20000004100 */
[-C--:B------:R-:W-:Y:S01]  /*75d0*/  F2FP.F16.E4M3.UNPACK_B R0, R85.reuse.H1 ;  /* 0x00000055ff00723e */ /* 0x080fe200030006ff */
[--C-:B------:R-:W-:Y:S02]  /*75e0*/  HADD2.F32 R64, -RZ, R2.reuse.H0_H0 ;  /* 0x20000002ff407230 */ /* 0x100fe40000004100 */
[----:B------:R-:W-:Y:S01]  /*75f0*/  HADD2.F32 R65, -RZ, R2.H1_H1 ;  /* 0x30000002ff417230 */ /* 0x000fe20000004100 */
[----:B------:R-:W-:Y:S01]  /*7600*/  F2FP.F16.E4M3.UNPACK_B R2, R85 ;  /* 0x00000055ff02723e */ /* 0x000fe200020006ff */
[--C-:B------:R-:W-:Y:S02]  /*7610*/  HADD2.F32 R58, -RZ, R3.reuse.H0_H0 ;  /* 0x20000003ff3a7230 */ /* 0x100fe40000004100 */
[C---:B-1----:R-:W-:Y:S01]  /*7620*/  FMUL R7, R47.reuse, R7 ;  /* 0x000000072f077220 */ /* 0x042fe20000400000 */
[----:B------:R-:W-:Y:S01]  /*7630*/  HADD2.F32 R59, -RZ, R3.H1_H1 ;  /* 0x30000003ff3b7230 */ /* 0x000fe20000004100 */
[----:B------:R-:W-:Y:S01]  /*7640*/  F2FP.F16.E4M3.UNPACK_B R3, R84 ;  /* 0x00000054ff03723e */ /* 0x000fe200020006ff */
[--C-:B------:R-:W-:Y:S02]  /*7650*/  HADD2.F32 R72, -RZ, R0.reuse.H0_H0 ;  /* 0x20000000ff487230 */ /* 0x100fe40000004100 */
[C---:B------:R-:W-:Y:S01]  /*7660*/  FMUL R11, R47.reuse, R11 ;  /* 0x0000000b2f0b7220 */ /* 0x040fe20000400000 */
[----:B------:R-:W-:Y:S01]  /*7670*/  HADD2.F32 R73, -RZ, R0.H1_H1 ;  /* 0x30000000ff497230 */ /* 0x000fe20000004100 */
[----:B------:R-:W-:Y:S01]  /*7680*/  F2FP.F16.E4M3.UNPACK_B R0, R87 ;  /* 0x00000057ff00723e */ /* 0x000fe200020006ff */
[--C-:B------:R-:W-:Y:S02]  /*7690*/  HADD2.F32 R70, -RZ, R2.reuse.H0_H0 ;  /* 0x20000002ff467230 */ /* 0x100fe40000004100 */
[C---:B------:R-:W-:Y:S01]  /*76a0*/  FMUL R15, R47.reuse, R15 ;  /* 0x0000000f2f0f7220 */ /* 0x040fe20000400000 */
[----:B------:R-:W-:Y:S01]  /*76b0*/  HADD2.F32 R71, -RZ, R2.H1_H1 ;  /* 0x30000002ff477230 */ /* 0x000fe20000004100 */
[-C--:B------:R-:W-:Y:S01]  /*76c0*/  F2FP.F16.E4M3.UNPACK_B R2, R86.reuse.H1 ;  /* 0x00000056ff02723e */ /* 0x080fe200030006ff */
[--C-:B------:R-:W-:Y:S02]  /*76d0*/  HADD2.F32 R66, -RZ, R3.reuse.H0_H0 ;  /* 0x20000003ff427230 */ /* 0x100fe40000004100 */
[----:B------:R-:W-:Y:S01]  /*76e0*/  HADD2.F32 R67, -RZ, R3.H1_H1 ;  /* 0x30000003ff437230 */ /* 0x000fe20000004100 */
[----:B------:R-:W-:Y:S01]  /*76f0*/  F2FP.F16.E4M3.UNPACK_B R3, R86 ;  /* 0x00000056ff03723e */ /* 0x000fe200020006ff */
[--C-:B------:R-:W-:Y:S02]  /*7700*/  HADD2.F32 R78, -RZ, R0.reuse.H0_H0 ;  /* 0x20000000ff4e7230 */ /* 0x100fe40000004100 */
[----:B------:R-:W-:Y:S02]  /*7710*/  HADD2.F32 R79, -RZ, R0.H1_H1 ;  /* 0x30000000ff4f7230 */ /* 0x000fe40000004100 */
[C---:B------:R-:W-:Y:S01]  /*7720*/  FMUL R0, R47.reuse, R4 ;  /* 0x000000042f007220 */ /* 0x040fe20000400000 */
[--C-:B------:R-:W-:Y:S02]  /*7730*/  HADD2.F32 R76, -RZ, R2.reuse.H0_H0 ;  /* 0x20000002ff4c7230 */ /* 0x100fe40000004100 */
[----:B------:R-:W-:Y:S01]  /*7740*/  FMUL R4, R47, R8 ;  /* 0x000000082f047220 */ /* 0x000fe20000400000 */
[----:B------:R-:W-:Y:S02]  /*7750*/  HADD2.F32 R77, -RZ, R2.H1_H1 ;  /* 0x30000002ff4d7230 */ /* 0x000fe40000004100 */
[----:B------:R-:W-:Y:S01]  /*7760*/  FFMA R0, R49, R50, R0 ;  /* 0x0000003231007223 */ /* 0x000fe20000000000 */
[--C-:B------:R-:W-:Y:S02]  /*7770*/  HADD2.F32 R74, -RZ, R3.reuse.H0_H0 ;  /* 0x20000003ff4a7230 */ /* 0x100fe40000004100 */
[C---:B------:R-:W-:Y:S01]  /*7780*/  FMUL R2, R47.reuse, R5 ;  /* 0x000000052f027220 */ /* 0x040fe20000400000 */
[----:B------:R-:W-:Y:S02]  /*7790*/  HADD2.F32 R75, -RZ, R3.H1_H1 ;  /* 0x30000003ff4b7230 */ /* 0x000fe40000004100 */
[C---:B------:R-:W-:Y:S01]  /*77a0*/  FMUL R5, R47.reuse, R9 ;  /* 0x000000092f057220 */ /* 0x040fe20000400000 */
[----:B------:R-:W-:Y:S01]  /*77b0*/  FMUL R8, R47, R12 ;  /* 0x0000000c2f087220 */ /* 0x000fe20000400000 */
[----:B------:R-:W-:Y:S01]  /*77c0*/  FFMA R2, R49, R51, R2 ;  /* 0x0000003331027223 */ /* 0x000fe20000000002 */
[C---:B------:R-:W-:Y:S01]  /*77d0*/  FMUL R9, R47.reuse, R13 ;  /* 0x0000000d2f097220 */ /* 0x040fe20000400000 */
[C---:B------:R-:W-:Y:S01]  /*77e0*/  FMUL R12, R47.reuse, R21 ;  /* 0x000000152f0c7220 */ /* 0x040fe20000400000 */
[C---:B------:R-:W-:Y:S01]  /*77f0*/  FMUL R21, R47.reuse, R30 ;  /* 0x0000001e2f157220 */ /* 0x040fe20000400000 */
[C---:B------:R-:W-:Y:S01]  /*7800*/  FMUL R13, R47.reuse, R22 ;  /* 0x000000162f0d7220 */ /* 0x040fe20000400000 */
[C---:B------:R-:W-:Y:S01]  /*7810*/  FMUL R22, R47.reuse, R31 ;  /* 0x0000001f2f167220 */ /* 0x040fe20000400000 */
        /* <DEDUP_REMOVED lines=8> */
[C---:B------:R-:W-:Y:S01]  /*78a0*/  FFMA R6, R49.reuse, R56, R6 ;  /* 0x0000003831067223 */ /* 0x040fe20000000006 */
[C---:B------:R-:W-:Y:S01]  /*78b0*/  FFMA R11, R49.reuse, R57, R11 ;  /* 0x00000039310b7223 */ /* 0x040fe2000000000b */
[C---:B------:R-:W-:Y:S01]  /*78c0*/  FFMA R8, R49.reuse, R58, R8 ;  /* 0x0000003a31087223 */ /* 0x040fe20000000008 */
[----:B------:R-:W-:Y:S01]  /*78d0*/  FFMA R9, R49, R59, R9 ;  /* 0x0000003b31097223 */ /* 0x000fe20000000009 */
[----:B------:R-:W-:Y:S01]  /*78e0*/  F2FP.SATFINITE.E4M3.F32.PACK_AB_MERGE_C R52, R7, R3, RZ ;  /* 0x000000030734723e */ /* 0x000fe200048070ff */
[----:B------:R-:W-:Y:S01]  /*78f0*/  FFMA R10, R49, R60, R10 ;  /* 0x0000003c310a7223 */ /* 0x000fe2000000000a */
[----:B------:R-:W-:Y:S01]  /*7900*/  F2FP.SATFINITE.E4M3.F32.PACK_AB_MERGE_C R53, R11, R6, RZ ;  /* 0x000000060b35723e */ /* 0x000fe200048070ff */
[----:B------:R-:W-:Y:S01]  /*7910*/  FFMA R15, R49, R61, R15 ;  /* 0x0000003d310f7223 */ /* 0x000fe2000000000f */
[C---:B------:R-:W-:Y:S01]  /*7920*/  FMUL R3, R47.reuse, R16 ;  /* 0x000000102f037220 */ /* 0x040fe20000400000 */
[C---:B------:R-:W-:Y:S01]  /*7930*/  FMUL R6, R47.reuse, R17 ;  /* 0x000000112f067220 */ /* 0x040fe20000400000 */
[----:B------:R-:W-:Y:S01]  /*7940*/  F2FP.F16.E4M3.UNPACK_B R51, R87.H1 ;  /* 0x00000057ff33723e */ /* 0x000fe200030006ff */
[----:B------:R-:W-:Y:S01]  /*7950*/  FMUL R11, R47, R20 ;  /* 0x000000142f0b7220 */ /* 0x000fe20000400000 */
[----:B------:R-:W-:Y:S01]  /*7960*/  F2FP.SATFINITE.E4M3.F32.PACK_AB_MERGE_C R54, R15, R10, RZ ;  /* 0x0000000a0f36723e */ /* 0x000fe200048070ff */
[C---:B------:R-:W-:Y:S01]  /*7970*/  FFMA R3, R49.reuse, R62, R3 ;  /* 0x0000003e31037223 */ /* 0x040fe20000000003 */
[----:B------:R-:W-:Y:S01]  /*7980*/  FFMA R6, R49, R63, R6 ;  /* 0x0000003f31067223 */ /* 0x000fe20000000006 */
[----:B------:R-:W-:Y:S01]  /*7990*/  FMUL R20, R47, R29 ;  /* 0x0000001d2f147220 */ /* 0x000fe20000400000 */
[----:B------:R-:W-:Y:S01]  /*79a0*/  F2FP.SATFINITE.E4M3.F32.PACK_AB_MERGE_C R29, R5, R4, R53 ;  /* 0x00000004051d723e */ /* 0x000fe20004807035 */
[----:B------:R-:W-:Y:S01]  /*79b0*/  FMUL R10, R47, R19 ;  /* 0x000000132f0a7220 */ /* 0x000fe20000400000 */
[----:B------:R-:W-:Y:S01]  /*79c0*/  F2FP.SATFINITE.E4M3.F32.PACK_AB_MERGE_C R30, R9, R8, R54 ;  /* 0x00000008091e723e */ /* 0x000fe20004807036 */
        /* <DEDUP_REMOVED lines=10> */
[----:B------:R-:W-:Y:S01]  /*7a70*/  FFMA R14, R49, R69, R14 ;  /* 0x00000045310e7223 */ /* 0x000fe2000000000e */
[----:B------:R-:W-:Y:S01]  /*7a80*/  FMUL R18, R47, R27 ;  /* 0x0000001b2f127220 */ /* 0x000fe20000400000 */
[C---:B------:R-:W-:Y:S01]  /*7a90*/  FFMA R15, R49.reuse, R70, R15 ;  /* 0x00000046310f7223 */ /* 0x040fe2000000000f */
[C---:B------:R-:W-:Y:S01]  /*7aa0*/  FFMA R16, R49.reuse, R71, R16 ;  /* 0x0000004731107223 */ /* 0x040fe20000000010 */
[C---:B------:R-:W-:Y:S01]  /*7ab0*/  FFMA R17, R49.reuse, R72, R17 ;  /* 0x0000004831117223 */ /* 0x040fe20000000011 */
[C---:B------:R-:W-:Y:S01]  /*7ac0*/  FFMA R18, R49.reuse, R73, R18 ;  /* 0x0000004931127223 */ /* 0x040fe20000000012 */
[----:B------:R-:W-:Y:S01]  /*7ad0*/  FFMA R19, R49, R74, R19 ;  /* 0x0000004a31137223 */ /* 0x000fe20000000013 */
[----:B------:R-:W-:Y:S01]  /*7ae0*/  FMUL R23, R47, R32 ;  /* 0x000000202f177220 */ /* 0x000fe20000400000 */
[----:B------:R-:W-:Y:S01]  /*7af0*/  FFMA R20, R49, R75, R20 ;  /* 0x0000004b31147223 */ /* 0x000fe20000000014 */
[----:B------:R-:W-:Y:S01]  /*7b00*/  FMUL R24, R47, R33 ;  /* 0x000000212f187220 */ /* 0x000fe20000400000 */
[--C-:B------:R-:W-:Y:S02]  /*7b10*/  HADD2.F32 R50, -RZ, R51.reuse.H0_H0 ;  /* 0x20000033ff327230 */ /* 0x100fe40000004100 */
[----:B------:R-:W-:Y:S01]  /*7b20*/  FFMA R21, R49, R76, R21 ;  /* 0x0000004c31157223 */ /* 0x000fe20000000015 */
[----:B------:R-:W-:Y:S02]  /*7b30*/  HADD2.F32 R51, -RZ, R51.H1_H1 ;  /* 0x30000033ff337230 */ /* 0x000fe40000004100 */
[----:B------:R-:W-:Y:S01]  /*7b40*/  FMUL R25, R47, R34 ;  /* 0x000000222f197220 */ /* 0x000fe20000400000 */
[----:B------:R-:W-:Y:S01]  /*7b50*/  FFMA R22, R49, R77, R22 ;  /* 0x0000004d31167223 */ /* 0x000fe20000000016 */
[----:B------:R-:W-:Y:S01]  /*7b60*/  FMUL R26, R47, R35 ;  /* 0x000000232f1a7220 */ /* 0x000fe20000400000 */
[----:B------:R-:W-:Y:S01]  /*7b70*/  F2FP.SATFINITE.E4M3.F32.PACK_AB_MERGE_C R7, R10, R7, RZ ;  /* 0x000000070a07723e */ /* 0x000fe200048070ff */
[C---:B------:R-:W-:Y:S01]  /*7b80*/  FFMA R23, R49.reuse, R78, R23 ;  /* 0x0000004e31177223 */ /* 0x040fe20000000017 */
[C---:B------:R-:W-:Y:S01]  /*7b90*/  FFMA R24, R49.reuse, R79, R24 ;  /* 0x0000004f31187223 */ /* 0x040fe20000000018 */
[C---:B------:R-:W-:Y:S01]  /*7ba0*/  FFMA R25, R49.reuse, R50, R25 ;  /* 0x0000003231197223 */ /* 0x040fe20000000019 */
[----:B------:R-:W-:Y:S01]  /*7bb0*/  FFMA R26, R49, R51, R26 ;  /* 0x00000033311a7223 */ /* 0x000fe2000000001a */
[----:B------:R-:W-:Y:S02]  /*7bc0*/  F2FP.SATFINITE.E4M3.F32.PACK_AB_MERGE_C R28, R2, R0, R52 ;  /* 0x00000000021c723e */ /* 0x000fe40004807034 */
[----:B------:R-:W-:Y:S02]  /*7bd0*/  F2FP.SATFINITE.E4M3.F32.PACK_AB_MERGE_C R31, R6, R3, R7 ;  /* 0x00000003061f723e */ /* 0x000fe40004807007 */
[----:B------:R-:W-:Y:S02]  /*7be0*/  F2FP.SATFINITE.E4M3.F32.PACK_AB_MERGE_C R13, R14, R13, RZ ;  /* 0x0000000d0e0d723e */ /* 0x000fe400048070ff */
[----:B------:R-:W-:Y:S01]  /*7bf0*/  F2FP.SATFINITE.E4M3.F32.PACK_AB_MERGE_C R17, R18, R17, RZ ;  /* 0x000000111211723e */ /* 0x000fe200048070ff */
[----:B------:R1:W-:Y:S01]  /*7c00*/  STS.128 [R100+UR49+0x5400], R28 ;  /* 0x0054001c64007988 */ /* 0x0003e20008000c31 */
[----:B------:R-:W-:Y:S02]  /*7c10*/  F2FP.SATFINITE.E4M3.F32.PACK_AB_MERGE_C R14, R22, R21, RZ ;  /* 0x00000015160e723e */ /* 0x000fe400048070ff */
[----:B------:R-:W-:Y:S02]  /*7c20*/  F2FP.SATFINITE.E4M3.F32.PACK_AB_MERGE_C R25, R26, R25, RZ ;  /* 0x000000191a19723e */ /* 0x000fe400048070ff */
[----:B------:R-:W-:Y:S02]  /*7c30*/  F2FP.SATFINITE.E4M3.F32.PACK_AB_MERGE_C R12, R12, R11, R13 ;  /* 0x0000000b0c0c723e */ /* 0x000fe4000480700d */
[----:B------:R-:W-:Y:S02]  /*7c40*/  F2FP.SATFINITE.E4M3.F32.PACK_AB_MERGE_C R13, R16, R15, R17 ;  /* 0x0000000f100d723e */ /* 0x000fe40004807011 */
        /* <DEDUP_REMOVED lines=13> */
[----:B------:R-:W-:Y:S02]  /*7d20*/  UIADD3 UR8, UP0, UPT, UR52, 0x680, URZ ;  /* 0x0000068034087890 */ /* 0x000fe4000ff1e0ff */
[----:B------:R-:W-:Y:S02]  /*7d30*/  UIADD3 UR5, UPT, UPT, UR41, 0x40, URZ ;  /* 0x0000004029057890 */ /* 0x000fe4000fffe0ff */
[----:B------:R-:W-:Y:S02]  /*7d40*/  UIADD3 UR4, UPT, UPT, UR49, 0x5400, URZ ;  /* 0x0000540031047890 */ /* 0x000fe4000fffe0ff */
[----:B------:R-:W-:Y:S01]  /*7d50*/  UIADD3.X UR9, UPT, UPT, URZ, UR53, URZ, UP0, !UPT ;  /* 0x00000035ff097290 */ /* 0x000fe200087fe4ff */
[----:B------:R-:W-:Y:S01]  /*7d60*/  UMOV UR6, UR42 ;  /* 0x0000002a00067c82 */ /* 0x000fe20008000000 */
[----:B------:R-:W-:Y:S07]  /*7d70*/  UMOV UR7, UR36 ;  /* 0x0000002400077c82 */ /* 0x000fee0008000000 */
[----:B------:R2:W-:Y:S01]  /*7d80*/  UTMASTG.3D [UR4], [UR8] ;  /* 0x00000004080073b5 */ /* 0x0005e20008010000 */
[----:B------:R0:W-:Y:S01]  /*7d90*/  UTMACMDFLUSH ;  /* 0x00000000000079b7 */ /* 0x0001e20000000000 */
[----:B--2---:R-:W-:Y:S04]  /*7da0*/  DEPBAR.LE SB0, 0x1 ;  /* 0x000080400000791a */ /* 0x004fe80000000000 */
.L_x_124:
[----:B------:R-:W-:Y:S05]  /*7db0*/  BSYNC.RECONVERGENT B0 ;  /* 0x0000000000007941 */ /* 0x000fea0003800200 */
.L_x_123:
        /* <DEDUP_REMOVED lines=15> */
.L_x_128:
[----:B------:R-:W-:Y:S05]  /*7eb0*/  BSYNC B0 ;  /* 0x0000000000007941 */ /* 0x000fea0003800000 */
.L_x_127:
[----:B------:R-:W-:Y:S01]  /*7ec0*/  ISETP.NE.AND P0, PT, R116, RZ, PT ;  /* 0x000000ff7400720c */ /* 0x000fe20003f05270 */
[----:B------:R-:W-:Y:S11]  /*7ed0*/  VIADD R105, R105, 0x1 ;  /* 0x0000000169697836 */ /* 0x000ff60000000000 */
[----:B------:R-:W-:Y:S01]  /*7ee0*/  @!UPT UIADD3 URZ, UPT, UPT, URZ, URZ, URZ ;  /* 0x000000fffffff290 */ /* 0x000fe2000fffe0ff */
[----:B------:R3:W4:Y:S04]  /*7ef0*/  @P0 LDS.128 R84, [R2+0x410] ;  /* 0x0004100002540984 */ /* 0x0007280000000c00 */
[----:B------:R1:W1:Y:S01]  /*7f00*/  @P0 LDS.128 R80, [R3+UR49+0x400] ;  /* 0x0004003103500984 */ /* 0x0002620008000c00 */
        /* <DEDUP_REMOVED lines=14> */
.L_x_126:
[----:B------:R-:W-:Y:S05]  /*7ff0*/  BSYNC B1 ;  /* 0x0000000000017941 */ /* 0x000fea0003800000 */
.L_x_125:
[----:B------:R-:W-:Y:S05]  /*8000*/  VIADD R0, R48, 0x80 ;  /* 0x0000008030007836 */ /* 0x000fea0000000000 */
[----:B------:R-:W-:Y:S04]  /*8010*/  SHF.R.U32.HI R0, RZ, 0x15, R0 ;  /* 0x00000015ff007819 */ /* 0x000fe80000011600 */
[----:B------:R-:W-:Y:S11]  /*8020*/  LOP3.LUT P0, RZ, R0, 0x3, R101, 0x48, !PT ;  /* 0x0000000300ff7812 */ /* 0x000ff60007804865 */
[----:B------:R-:W-:Y:S02]  /*8030*/  @!UPT UIADD3 URZ, UPT, UPT, URZ, URZ, URZ ;  /* 0x000000fffffff290 */ /* 0x000fe4000fffe0ff */
[----:B------:R-:W-:Y:S05]  /*8040*/  @!P0 BRA `(.L_x_130) ;  /* 0x0000000000408947 */ /* 0x000fea0003800000 */
[----:B------:R-:W2:Y:S01]  /*8050*/  LDCU.64 UR8, c[0x4][0x78] ;  /* 0x01000f00ff0877ac */ /* 0x000ea20008000a00 */
[----:B------:R-:W-:Y:S01]  /*8060*/  MOV R3, 0x0 ;  /* 0x0000000000037802 */ /* 0x000fe20000000f00 */
[----:B-1----:R-:W-:Y:S02]  /*8070*/  HFMA2 R12, -RZ, RZ, 0, 5.9604644775390625e-08 ;  /* 0x00000001ff0c7431 */ /* 0x002fe400000001ff */
[----:B------:R-:W-:Y:S02]  /*8080*/  IMAD.MOV.U32 R8, RZ, RZ, 0x192 ;  /* 0x00000192ff087424 */ /* 0x000fe400078e00ff */
[----:B------:R-:W-:Y:S01]  /*8090*/  IMAD.MOV.U32 R13, RZ, RZ, RZ ;  /* 0x000000ffff0d7224 */ /* 0x000fe200078e00ff */
[----:B------:R-:W1:Y:S01]  /*80a0*/  LDCU.64 UR6, c[0x4][0x80] ;  /* 0x01001000ff0677ac */ /* 0x000e620008000a00 */
[----:B------:R-:W3:Y:S01]  /*80b0*/  LDC.64 R2, c[0x4][R3] ;  /* 0x0100000003027b82 */ /* 0x000ee20000000a00 */
[----:B------:R-:W4:Y:S01]  /*80c0*/  LDCU.64 UR4, c[0x4][0x18] ;  /* 0x01000300ff0477ac */ /* 0x000f220008000a00 */
[----:B--2---:R-:W-:Y:S01]  /*80d0*/  MOV R5, UR9 ;  /* 0x0000000900057c02 */ /* 0x004fe20008000f00 */
[----:B------:R-:W-:Y:S01]  /*80e0*/  IMAD.U32 R4, RZ, RZ, UR8 ;  /* 0x00000008ff047e24 */ /* 0x000fe2000f8e00ff */
[----:B-1----:R-:W-:Y:S01]  /*80f0*/  MOV R7, UR7 ;  /* 0x0000000700077c02 */ /* 0x002fe20008000f00 */
[----:B------:R-:W-:Y:S01]  /*8100*/  IMAD.U32 R6, RZ, RZ, UR6 ;  /* 0x00000006ff067e24 */ /* 0x000fe2000f8e00ff */
[----:B----4-:R-:W-:Y:S01]  /*8110*/  MOV R11, UR5 ;  /* 0x00000005000b7c02 */ /* 0x010fe20008000f00 */
[----:B------:R-:W-:Y:S02]  /*8120*/  IMAD.U32 R10, RZ, RZ, UR4 ;  /* 0x00000004ff0a7e24 */ /* 0x000fe4000f8e00ff */
[----:B------:R-:W-:Y:S07]  /*8130*/  LEPC R20, `(.L_x_130) ;  /* 0x000000001014794e */ /* 0x000fee0000000000 */
[----:B---3--:R-:W-:Y:S05]  /*8140*/  CALL.ABS.NOINC R2 ;  /* 0x0000000002007343 */ /* 0x008fea0003c00000 */
.L_x_130:
        /* <DEDUP_REMOVED lines=148> */
[----:B------:R-:W-:Y:S02]  /*8a90*/  UIADD3 UR8, UP0, UPT, UR52, 0x680, URZ ;  /* 0x0000068034087890 */ /* 0x000fe4000ff1e0ff */
[----:B------:R-:W-:Y:S02]  /*8aa0*/  UIADD3 UR5, UPT, UPT, UR41, 0x80, URZ ;  /* 0x0000008029057890 */ /* 0x000fe4000fffe0ff */
[----:B------:R-:W-:Y:S01]  /*8ab0*/  MOV R109, UR10 ;  /* 0x0000000a006d7c02 */ /* 0x000fe20008000f00 */
[----:B------:R-:W-:Y:S01]  /*8ac0*/  UIADD3.X UR9, UPT, UPT, URZ, UR53, URZ, UP0, !UPT ;  /* 0x00000035ff097290 */ /* 0x000fe200087fe4ff */
[----:B------:R-:W-:Y:S02]  /*8ad0*/  UMOV UR6, UR42 ;  /* 0x0000002a00067c82 */ /* 0x000fe40008000000 */
[----:B------:R-:W-:Y:S01]  /*8ae0*/  R2UR UR4, R109 ;  /* 0x000000006d0472ca */ /* 0x000fe200000e0000 */
[----:B------:R-:W-:Y:S11]  /*8af0*/  UMOV UR7, UR36 ;  /* 0x0000002400077c82 */ /* 0x000ff60008000000 */
[----:B------:R-:W-:Y:S01]  /*8b00*/  @!UPT UIADD3 URZ, UPT, UPT, URZ, URZ, URZ ;  /* 0x000000fffffff290 */ /* 0x000fe2000fffe0ff */
[----:B------:R2:W-:Y:S01]  /*8b10*/  UTMASTG.3D [UR4], [UR8] ;  /* 0x00000004080073b5 */ /* 0x0005e20008010000 */
[----:B------:R0:W-:Y:S01]  /*8b20*/  UTMACMDFLUSH ;  /* 0x00000000000079b7 */ /* 0x0001e20000000000 */
[----:B--2---:R-:W-:Y:S04]  /*8b30*/  DEPBAR.LE SB0, 0x1 ;  /* 0x000080400000791a */ /* 0x004fe80000000000 */
.L_x_132:
[----:B------:R-:W-:Y:S05]  /*8b40*/  BSYNC.RECONVERGENT B0 ;  /* 0x0000000000007941 */ /* 0x000fea0003800200 */
.L_x_131:
        /* <DEDUP_REMOVED lines=15> */
.L_x_136:
[----:B------:R-:W-:Y:S05]  /*8c40*/  BSYNC B0 ;  /* 0x0000000000007941 */ /* 0x000fea0003800000 */
.L_x_135:
        /* <DEDUP_REMOVED lines=19> */
.L_x_134:
[----:B------:R-:W-:Y:S05]  /*8d80*/  BSYNC B1 ;  /* 0x0000000000017941 */ /* 0x000fea0003800000 */
.L_x_133:
        /* <DEDUP_REMOVED lines=21> */
.L_x_138:
[----:B------:R-:W-:Y:S01]  /*8ee0*/  ISETP.NE.AND P0, PT, R110, RZ, PT ;  /* 0x000000ff6e00720c */ /* 0x000fe20003f05270 */
[----:B------:R-:W-:Y:S05]  /*8ef0*/  WARPSYNC.ALL ;  /* 0x0000000000007948 */ /* 0x000fea0003800000 */
[----:B------:R-:W-:Y:S01]  /*8f00*/  R2UR UR4, R48 ;  /* 0x00000000300472ca */ /* 0x000fe200000e0000 */
[----:B------:R-:W-:Y:S01]  /*8f10*/  BSSY.RECONVERGENT B0, `(.L_x_139) ;  /* 0x000009c000007945 */ /* 0x000fe20003800200 */
[-C--:B------:R-:W-:Y:S02]  /*8f20*/  F2FP.F16.E4M3.UNPACK_B R2, R80.reuse ;  /* 0x00000050ff02723e */ /* 0x080fe400020006ff */
[----:B------:R-:W-:Y:S02]  /*8f30*/  F2FP.F16.E4M3.UNPACK_B R80, R80.H1 ;  /* 0x00000050ff50723e */ /* 0x000fe400030006ff */
[-C--:B------:R-:W-:Y:S01]  /*8f40*/  F2FP.F16.E4M3.UNPACK_B R51, R81.reuse ;  /* 0x00000051ff33723e */ /* 0x080fe200020006ff */
[--C-:B------:R-:W-:Y:S01]  /*8f50*/  HADD2.F32 R0, -RZ, R2.reuse.H0_H0 ;  /* 0x20000002ff007230 */ /* 0x100fe20000004100 */
[----:B------:R-:W-:Y:S01]  /*8f60*/  F2FP.F16.E4M3.UNPACK_B R81, R81.H1 ;  /* 0x00000051ff51723e */ /* 0x000fe200030006ff */
[----:B------:R-:W-:Y:S01]  /*8f70*/  HADD2.F32 R2, -RZ, R2.H1_H1 ;  /* 0x30000002ff027230 */ /* 0x000fe20000004100 */
[-C--:B------:R-:W-:Y:S01]  /*8f80*/  F2FP.F16.E4M3.UNPACK_B R55, R82.reuse ;  /* 0x00000052ff37723e */ /* 0x080fe200020006ff */
[--C-:B------:R-:W-:Y:S01]  /*8f90*/  HADD2.F32 R3, -RZ, R80.reuse.H0_H0 ;  /* 0x20000050ff037230 */ /* 0x100fe20000004100 */
[----:B------:R-:W-:Y:S01]  /*8fa0*/  F2FP.F16.E4M3.UNPACK_B R82, R82.H1 ;  /* 0x00000052ff52723e */ /* 0x000fe200030006ff */
[----:B-1----:R-:W-:Y:S01]  /*8fb0*/  LDTM.16dp32bit_t0_t15.x32 R4, tmem[UR4+0xc0] ;  /* 0x0000c004000479ee */ /* 0x002fe20008a80000 */
[----:B------:R-:W1:Y:S01]  /*8fc0*/  LDTM.16dp32bit_t16_t31.x32 R4, tmem[UR4+0xe0] ;  /* 0x0000e004000479ee */ /* 0x000e620008aa0000 */
[----:B------:R-:W-:Y:S01]  /*8fd0*/  NOP ;  /* 0x0000000000007918 */ /* 0x000fe20000000000 */
[--C-:B------:R-:W-:Y:S01]  /*8fe0*/  HADD2.F32 R50, -RZ, R51.reuse.H0_H0 ;  /* 0x20000033ff327230 */ /* 0x100fe20000004100 */
[----:B------:R-:W-:Y:S01]  /*8ff0*/  R2UR UR5, R113 ;  /* 0x00000000710572ca */ /* 0x000fe200000e0000 */
[----:B------:R-:W-:Y:S01]  /*9000*/  HADD2.F32 R51, -RZ, R51.H1_H1 ;  /* 0x30000033ff337230 */ /* 0x000fe20000004100 */
[----:B------:R-:W-:Y:S01]  /*9010*/  F2FP.F16.E4M3.UNPACK_B R59, R83 ;  /* 0x00000053ff3b723e */ /* 0x000fe200020006ff */
[--C-:B------:R-:W-:Y:S01]  /*9020*/  HADD2.F32 R54, -RZ, R55.reuse.H0_H0 ;  /* 0x20000037ff367230 */ /* 0x100fe20000004100 */
[----:B------:R-:W-:Y:S01]  /*9030*/  F2FP.F16.E4M3.UNPACK_B R63, R84 ;  /* 0x00000054ff3f723e */ /* 0x000fe200020006ff */
[----:B------:R-:W-:Y:S01]  /*9040*/  HADD2.F32 R55, -RZ, R55.H1_H1 ;  /* 0x30000037ff377230 */ /* 0x000fe20000004100 */
[----:B------:R-:W-:Y:S01]  /*9050*/  F2FP.F16.E4M3.UNPACK_B R67, R85 ;  /* 0x00000055ff43723e */ /* 0x000fe200020006ff */
[--C-:B------:R-:W-:Y:S01]  /*9060*/  HADD2.F32 R58, -RZ, R59.reuse.H0_H0 ;  /* 0x2000003bff3a7230 */ /* 0x100fe20000004100 */
[----:B------:R-:W-:Y:S01]  /*9070*/  F2FP.F16.E4M3.UNPACK_B R71, R86 ;  /* 0x00000056ff47723e */ /* 0x000fe200020006ff */
[----:B------:R-:W-:Y:S01]  /*9080*/  HADD2.F32 R59, -RZ, R59.H1_H1 ;  /* 0x3000003bff3b7230 */ /* 0x000fe20000004100 */
[----:B------:R-:W-:Y:S01]  /*9090*/  F2FP.F16.E4M3.UNPACK_B R74, R87 ;  /* 0x00000057ff4a723e */ /* 0x000fe200020006ff */
[--C-:B------:R-:W-:Y:S01]  /*90a0*/  HADD2.F32 R62, -RZ, R63.reuse.H0_H0 ;  /* 0x2000003fff3e7230 */ /* 0x100fe20000004100 */
[----:B------:R-:W-:Y:S01]  /*90b0*/  F2FP.F16.E4M3.UNPACK_B R83, R83.H1 ;  /* 0x00000053ff53723e */ /* 0x000fe200030006ff */
[----:B------:R-:W-:Y:S01]  /*90c0*/  UIADD3 UR5, UPT, UPT, UR5, 0x1d0, URZ ;  /* 0x000001d005057890 */ /* 0x000fe2000fffe0ff */
[----:B------:R-:W-:Y:S01]  /*90d0*/  HADD2.F32 R63, -RZ, R63.H1_H1 ;  /* 0x3000003fff3f7230 */ /* 0x000fe20000004100 */
[----:B------:R-:W-:Y:S01]  /*90e0*/  F2FP.F16.E4M3.UNPACK_B R84, R84.H1 ;  /* 0x00000054ff54723e */ /* 0x000fe200030006ff */
[--C-:B------:R-:W-:Y:S01]  /*90f0*/  HADD2.F32 R66, -RZ, R67.reuse.H0_H0 ;  /* 0x20000043ff427230 */ /* 0x100fe20000004100 */
[----:B------:R-:W-:Y:S01]  /*9100*/  UPRMT UR5, UR37, 0x654, UR5 ;  /* 0x0000065425057896 */ /* 0x000fe20008000005 */
[----:B------:R-:W-:Y:S01]  /*9110*/  HADD2.F32 R67, -RZ, R67.H1_H1 ;  /* 0x30000043ff437230 */ /* 0x000fe20000004100 */
[----:B------:R-:W-:Y:S01]  /*9120*/  F2FP.F16.E4M3.UNPACK_B R85, R85.H1 ;  /* 0x00000055ff55723e */ /* 0x000fe200030006ff */
[--C-:B------:R-:W-:Y:S02]  /*9130*/  HADD2.F32 R70, -RZ, R71.reuse.H0_H0 ;  /* 0x20000047ff467230 */ /* 0x100fe40000004100 */
[C---:B-1----:R-:W-:Y:S01]  /*9140*/  FMUL R4, R47.reuse, R4 ;  /* 0x000000042f047220 */ /* 0x042fe20000400000 */
[C---:B------:R-:W-:Y:S01]  /*9150*/  FMUL R5, R47.reuse, R5 ;  /* 0x000000052f057220 */ /* 0x040fe20000400000 */
[C---:B------:R-:W-:Y:S01]  /*9160*/  FMUL R8, R47.reuse, R8 ;  /* 0x000000082f087220 */ /* 0x040fe20000400000 */
[----:B------:R-:W-:Y:S01]  /*9170*/  FMUL R9, R47, R9 ;  /* 0x000000092f097220 */ /* 0x000fe20000400000 */
[C---:B------:R-:W-:Y:S01]  /*9180*/  FFMA R4, R49.reuse, R0, R4 ;  /* 0x0000000031047223 */ /* 0x040fe20000000004 */
[----:B------:R-:W-:Y:S01]  /*9190*/  SYNCS.ARRIVE.TRANS64.RED.A1T0 RZ, [UR5], RZ ;  /* 0x000000ffffff79a7 */ /* 0x000fe20008100405 */
        /* <DEDUP_REMOVED lines=8> */
[----:B------:R-:W-:Y:S02]  /*9220*/  HADD2.F32 R71, -RZ, R71.H1_H1 ;  /* 0x30000047ff477230 */ /* 0x000fe40000004100 */
[C---:B------:R-:W-:Y:S01]  /*9230*/  FMUL R25, R47.reuse, R30 ;  /* 0x0000001e2f197220 */ /* 0x040fe20000400000 */
[C---:B------:R-:W-:Y:S01]  /*9240*/  FMUL R30, R47.reuse, R35 ;  /* 0x000000232f1e7220 */ /* 0x040fe20000400000 */
[----:B------:R-:W-:Y:S02]  /*9250*/  HADD2.F32 R48, -RZ, R80.H1_H1 ;  /* 0x30000050ff307230 */ /* 0x000fe40000004100 */
[C---:B------:R-:W-:Y:S01]  /*9260*/  FMUL R6, R47.reuse, R6 ;  /* 0x000000062f067220 */ /* 0x040fe20000400000 */
[C---:B------:R-:W-:Y:S01]  /*9270*/  FMUL R7, R47.reuse, R7 ;  /* 0x000000072f077220 */ /* 0x040fe20000400000 */
[--C-:B------:R-:W-:Y:S02]  /*9280*/  HADD2.F32 R52, -RZ, R81.reuse.H0_H0 ;  /* 0x20000051ff347230 */ /* 0x100fe40000004100 */
[----:B------:R-:W-:Y:S01]  /*9290*/  FMUL R10, R47, R10 ;  /* 0x0000000a2f0a7220 */ /* 0x000fe20000400000 */
[C---:B------:R-:W-:Y:S01]  /*92a0*/  FFMA R6, R49.reuse, R3, R6 ;  /* 0x0000000331067223 */ /* 0x040fe20000000006 */
[----:B------:R-:W-:Y:S02]  /*92b0*/  HADD2.F32 R53, -RZ, R81.H1_H1 ;  /* 0x30000051ff357230 */ /* 0x000fe40000004100 */
[C---:B------:R-:W-:Y:S01]  /*92c0*/  FFMA R7, R49.reuse, R48, R7 ;  /* 0x0000003031077223 */ /* 0x040fe20000000007 */
[C---:B------:R-:W-:Y:S01]  /*92d0*/  FFMA R8, R49.reuse, R50, R8 ;  /* 0x0000003231087223 */ /* 0x040fe20000000008 */
[C---:B------:R-:W-:Y:S01]  /*92e0*/  FFMA R9, R49.reuse, R51, R9 ;  /* 0x0000003331097223 */ /* 0x040fe20000000009 */
[----:B------:R-:W-:Y:S01]  /*92f0*/  FFMA R10, R49, R52, R10 ;  /* 0x00000034310a7223 */ /* 0x000fe2000000000a */
[--C-:B------:R-:W-:Y:S01]  /*9300*/  HADD2.F32 R48, -RZ, R74.reuse.H0_H0 ;  /* 0x2000004aff307230 */ /* 0x100fe20000004100 */
[----:B------:R-:W-:Y:S01]  /*9310*/  F2FP.SATFINITE.E4M3.F32.PACK_AB_MERGE_C R77, R7, R6, RZ ;  /* 0x00000006074d723e */ /* 0x000fe200048070ff */
[C---:B------:R-:W-:Y:S01]  /*9320*/  FMUL R7, R47.reuse, R24 ;  /* 0x000000182f077220 */ /* 0x040fe20000400000 */
[C---:B------:R-:W-:Y:S01]  /*9330*/  FMUL R24, R47.reuse, R29 ;  /* 0x0000001d2f187220 */ /* 0x040fe20000400000 */
[C---:B------:R-:W-:Y:S01]  /*9340*/  FMUL R29, R47.reuse, R34 ;  /* 0x000000222f1d7220 */ /* 0x040fe20000400000 */
[----:B------:R-:W-:Y:S02]  /*9350*/  HADD2.F32 R74, -RZ, R74.H1_H1 ;  /* 0x3000004aff4a7230 */ /* 0x000fe40000004100 */
[C---:B------:R-:W-:Y:S01]  /*9360*/  FMUL R11, R47.reuse, R11 ;  /* 0x0000000b2f0b7220 */ /* 0x040fe20000400000 */
[--C-:B------:R-:W-:Y:S02]  /*9370*/  HADD2.F32 R56, -RZ, R82.reuse.H0_H0 ;  /* 0x20000052ff387230 */ /* 0x100fe40000004100 */
[----:B------:R-:W-:Y:S01]  /*9380*/  FMUL R14, R47, R14 ;  /* 0x0000000e2f0e7220 */ /* 0x000fe20000400000 */
[----:B------:R-:W-:Y:S02]  /*9390*/  HADD2.F32 R57, -RZ, R82.H1_H1 ;  /* 0x30000052ff397230 */ /* 0x000fe40000004100 */
[C---:B------:R-:W-:Y:S01]  /*93a0*/  FFMA R11, R49.reuse, R53, R11 ;  /* 0x00000035310b7223 */ /* 0x040fe2000000000b */
[----:B------:R-:W-:Y:S01]  /*93b0*/  F2FP.F16.E4M3.UNPACK_B R86, R86.H1 ;  /* 0x00000056ff56723e */ /* 0x000fe200030006ff */
[C---:B------:R-:W-:Y:S01]  /*93c0*/  FFMA R12, R49.reuse, R54, R12 ;  /* 0x00000036310c7223 */ /* 0x040fe2000000000c */
[C---:B------:R-:W-:Y:S01]  /*93d0*/  FFMA R13, R49.reuse, R55, R13 ;  /* 0x00000037310d7223 */ /* 0x040fe2000000000d */
[----:B------:R-:W-:Y:S01]  /*93e0*/  F2FP.F16.E4M3.UNPACK_B R87, R87.H1 ;  /* 0x00000057ff57723e */ /* 0x000fe200030006ff */
[----:B------:R-:W-:Y:S01]  /*93f0*/  FFMA R14, R49, R56, R14 ;  /* 0x00000038310e7223 */ /* 0x000fe2000000000e */
[----:B------:R-:W-:Y:S01]  /*9400*/  F2FP.SATFINITE.E4M3.F32.PACK_AB_MERGE_C R10, R11, R10, RZ ;  /* 0x0000000a0b0a723e */ /* 0x000fe200048070ff */
[C---:B------:R-:W-:Y:S01]  /*9410*/  FMUL R15, R47.reuse, R15 ;  /* 0x0000000f2f0f7220 */ /* 0x040fe20000400000 */
[--C-:B------:R-:W-:Y:S02]  /*9420*/  HADD2.F32 R60, -RZ, R83.reuse.H0_H0 ;  /* 0x20000053ff3c7230 */ /* 0x100fe40000004100 */
[----:B------:R-:W-:Y:S01]  /*9430*/  FMUL R18, R47, R18 ;  /* 0x000000122f127220 */ /* 0x000fe20000400000 */
[----:B------:R-:W-:Y:S02]  /*9440*/  HADD2.F32 R61, -RZ, R83.H1_H1 ;  /* 0x30000053ff3d7230 */ /* 0x000fe40000004100 */
[----:B------:R-:W-:Y:S01]  /*9450*/  FFMA R15, R49, R57, R15 ;  /* 0x00000039310f7223 */ /* 0x000fe2000000000f */
[----:B------:R-:W-:Y:S01]  /*9460*/  IADD3 R45, PT, PT, R45, 0x1, RZ ;  /* 0x000000012d2d7810 */ /* 0x000fe20007ffe0ff */
[C---:B------:R-:W-:Y:S01]  /*9470*/  FFMA R16, R49.reuse, R58, R16 ;  /* 0x0000003a31107223 */ /* 0x040fe20000000010 */
        /* <DEDUP_REMOVED lines=8> */
[C---:B------:R-:W-:Y:S01]  /*9500*/  FFMA R0, R49.reuse, R62, R0 ;  /* 0x0000003e31007223 */ /* 0x040fe20000000000 */
[C---:B------:R-:W-:Y:S01]  /*9510*/  FFMA R2, R49.reuse, R63, R2 ;  /* 0x0000003f31027223 */ /* 0x040fe20000000002 */
[--C-:B------:R-:W-:Y:S02]  /*9520*/  HADD2.F32 R68, -RZ, R85.reuse.H0_H0 ;  /* 0x20000055ff447230 */ /* 0x100fe40000004100 */
[----:B------:R-:W-:Y:S01]  /*9530*/  FFMA R3, R49, R64, R3 ;  /* 0x0000004031037223 */ /* 0x000fe20000000003 */
[----:B------:R-:W-:Y:S02]  /*9540*/  HADD2.F32 R69, -RZ, R85.H1_H1 ;  /* 0x30000055ff457230 */ /* 0x000fe40000004100 */
[C---:B------:R-:W-:Y:S01]  /*9550*/  FMUL R21, R47.reuse, R26 ;  /* 0x0000001a2f157220 */ /* 0x040fe20000400000 */
[----:B------:R-:W-:Y:S01]  /*9560*/  FMUL R22, R47, R27 ;  /* 0x0000001b2f167220 */ /* 0x000fe20000400000 */
[C---:B------:R-:W-:Y:S01]  /*9570*/  FFMA R6, R49.reuse, R65, R6 ;  /* 0x0000004131067223 */ /* 0x040fe20000000006 */
[----:B------:R-:W-:Y:S01]  /*9580*/  FFMA R7, R49, R66, R7 ;  /* 0x0000004231077223 */ /* 0x000fe20000000007 */
[----:B------:R-:W-:Y:S01]  /*9590*/  FMUL R23, R47, R28 ;  /* 0x0000001c2f177220 */ /* 0x000fe20000400000 */
[C---:B------:R-:W-:Y:S01]  /*95a0*/  FFMA R20, R49.reuse, R67, R20 ;  /* 0x0000004331147223 */ /* 0x040fe20000000014 */
[--C-:B------:R-:W-:Y:S02]  /*95b0*/  HADD2.F32 R72, -RZ, R86.reuse.H0_H0 ;  /* 0x20000056ff487230 */ /* 0x100fe40000004100 */
[C---:B------:R-:W-:Y:S01]  /*95c0*/  FFMA R21, R49.reuse, R68, R21 ;  /* 0x0000004431157223 */ /* 0x040fe20000000015 */
[----:B------:R-:W-:Y:S02]  /*95d0*/  HADD2.F32 R73, -RZ, R86.H1_H1 ;  /* 0x30000056ff497230 */ /* 0x000fe40000004100 */
[----:B------:R-:W-:Y:S01]  /*95e0*/  FFMA R22, R49, R69, R22 ;  /* 0x0000004531167223 */ /* 0x000fe20000000016 */
[C---:B------:R-:W-:Y:S01]  /*95f0*/  FMUL R26, R47.reuse, R31 ;  /* 0x0000001f2f1a7220 */ /* 0x040fe20000400000 */
[----:B------:R-:W-:Y:S01]  /*9600*/  FMUL R27, R47, R32 ;  /* 0x000000202f1b7220 */ /* 0x000fe20000400000 */
[----:B------:R-:W-:Y:S01]  /*9610*/  FFMA R23, R49, R70, R23 ;  /* 0x0000004631177223 */ /* 0x000fe20000000017 */
[----:B------:R-:W-:Y:S01]  /*9620*/  FMUL R28, R47, R33 ;  /* 0x000000212f1c7220 */ /* 0x000fe20000400000 */
[C---:B------:R-:W-:Y:S01]  /*9630*/  FFMA R24, R49.reuse, R71, R24 ;  /* 0x0000004731187223 */ /* 0x040fe20000000018 */
[--C-:B------:R-:W-:Y:S02]  /*9640*/  HADD2.F32 R75, -RZ, R87.reuse.H0_H0 ;  /* 0x20000057ff4b7230 */ /* 0x100fe40000004100 */
[C---:B------:R-:W-:Y:S01]  /*9650*/  FFMA R25, R49.reuse, R72, R25 ;  /* 0x0000004831197223 */ /* 0x040fe20000000019 */
[----:B------:R-:W-:Y:S02]  /*9660*/  HADD2.F32 R76, -RZ, R87.H1_H1 ;  /* 0x30000057ff4c7230 */ /* 0x000fe40000004100 */
[----:B------:R-:W-:Y:S01]  /*9670*/  FFMA R26, R49, R73, R26 ;  /* 0x00000049311a7223 */ /* 0x000fe2000000001a */
[----:B------:R-:W-:Y:S01]  /*9680*/  F2FP.SATFINITE.E4M3.F32.PACK_AB_MERGE_C R14, R15, R14, RZ ;  /* 0x0000000e0f0e723e */ /* 0x000fe200048070ff */
[----:B------:R-:W-:Y:S01]  /*9690*/  FFMA R27, R49, R48, R27 ;  /* 0x00000030311b7223 */ /* 0x000fe2000000001b */
[----:B------:R-:W-:Y:S01]  /*96a0*/  F2FP.SATFINITE.E4M3.F32.PACK_AB_MERGE_C R18, R19, R18, RZ ;  /* 0x000000121312723e */ /* 0x000fe200048070ff */
[C---:B------:R-:W-:Y:S01]  /*96b0*/  FFMA R28, R49.reuse, R74, R28 ;  /* 0x0000004a311c7223 */ /* 0x040fe2000000001c */
[C---:B------:R-:W-:Y:S01]  /*96c0*/  FFMA R29, R49.reuse, R75, R29 ;  /* 0x0000004b311d7223 */ /* 0x040fe2000000001d */
[----:B------:R-:W-:Y:S01]  /*96d0*/  FFMA R30, R49, R76, R30 ;  /* 0x0000004c311e7223 */ /* 0x000fe2000000001e */
[----:B------:R-:W-:Y:S02]  /*96e0*/  F2FP.SATFINITE.E4M3.F32.PACK_AB_MERGE_C R32, R5, R4, R77 ;  /* 0x000000040520723e */ /* 0x000fe4000480704d */
[----:B------:R-:W-:Y:S02]  /*96f0*/  F2FP.SATFINITE.E4M3.F32.PACK_AB_MERGE_C R33, R9, R8, R10 ;  /* 0x000000080921723e */ /* 0x000fe4000480700a */
        /* <DEDUP_REMOVED lines=10> */
[----:B------:R-:W-:Y:S05]  /*97a0*/  F2FP.SATFINITE.E4M3.F32.PACK_AB_MERGE_C R7, R28, R27, R29 ;  /* 0x0000001b1c07723e */ /* 0x000fea000480701d */
        /* <DEDUP_REMOVED lines=18> */
.L_x_140:
[----:B------:R-:W-:Y:S05]  /*98d0*/  BSYNC.RECONVERGENT B0 ;  /* 0x0000000000007941 */ /* 0x000fea0003800200 */
.L_x_139:
[----:B------:R-:W-:Y:S01]  /*98e0*/  BAR.SYNC.DEFER_BLOCKING 0x1, 0x80 ;  /* 0x0042000000007b1d */ /* 0x000fe20000010000 */
[----:B------:R-:W-:Y:S01]  /*98f0*/  ISETP.NE.AND P2, PT, R111, RZ, PT ;  /* 0x000000ff6f00720c */ /* 0x000fe20003f45270 */
[----:B------:R-:W-:Y:S01]  /*9900*/  IMAD.IADD R14, R43, 0x1, R94 ;  /* 0x000000012b0e7824 */ /* 0x000fe200078e025e */
[----:B------:R-:W-:Y:S01]  /*9910*/  ISETP.NE.AND P0, PT, R112, 0x2, PT ;  /* 0x000000027000780c */ /* 0x000fe20003f05270 */
[----:B------:R-:W-:Y:S01]  /*9920*/  IMAD.IADD R15, R44, 0x1, R95 ;  /* 0x000000012c0f7824 */ /* 0x000fe200078e025f */
[----:B------:R-:W-:Y:S02]  /*9930*/  ISETP.NE.AND P1, PT, R45, 0x4, PT ;  /* 0x000000042d00780c */ /* 0x000fe40003f25270 */
[----:B------:R-:W-:Y:S02]  /*9940*/  SEL R2, RZ, 0x1, P0 ;  /* 0x00000001ff027807 */ /* 0x000fe40000000000 */
[----:B------:R-:W-:Y:S02]  /*9950*/  SEL R0, RZ, 0x1, P1 ;  /* 0x00000001ff007807 */ /* 0x000fe40000800000 */
[----:B------:R-:W-:Y:S02]  /*9960*/  LOP3.LUT R106, R106, R2, RZ, 0x3c, !PT ;  /* 0x000000026a6a7212 */ /* 0x000fe400078e3cff */
[----:B------:R-:W-:Y:S02]  /*9970*/  LOP3.LUT R107, R107, R0, RZ, 0x3c, !PT ;  /* 0x000000006b6b7212 */ /* 0x000fe400078e3cff */
[----:B------:R-:W-:Y:S02]  /*9980*/  @P2 R2UR UR36, R103 ;  /* 0x00000000672422ca */ /* 0x000fe400000e0000 */
[----:B------:R-:W-:Y:S02]  /*9990*/  SEL R112, R112, RZ, P0 ;  /* 0x000000ff70707207 */ /* 0x000fe40000000000 */
[----:B------:R-:W-:Y:S01]  /*99a0*/  SEL R45, R45, RZ, P1 ;  /* 0x000000ff2d2d7207 */ /* 0x000fe20000800000 */
[----:B------:R-:W-:Y:S10]  /*99b0*/  @P2 BRA `(.L_x_141) ;  /* 0xffffffbc00382947 */ /* 0x000ff4000383ffff */
[----:B------:R-:W-:Y:S05]  /*99c0*/  EXIT ;  /* 0x000000000000794d */ /* 0x000fea0003800000 */
.L_x_20:
[----:B--2---:R2:W1:Y:S02]  /*99d0*/  SYNCS.PHASECHK.TRANS64.TRYWAIT P0, [R2+URZ+0x200], R3 ;  /* 0x00020003020075a7 */ /* 0x00446400080011ff */
[----:B-1----:R-:W-:Y:S05]  /*99e0*/  @!P0 NANOSLEEP.SYNCS 0x989680 ;  /* 0x009896800000895d */ /* 0x002fea0003900000 */
[----:B------:R-:W1:Y:S02]  /*99f0*/  @!P0 SYNCS.PHASECHK.TRANS64 P0, [R2+URZ+0x200], R3 ;  /* 0x00020003020085a7 */ /* 0x000e6400080010ff */
[----:B-1----:R-:W-:Y:S05]  /*9a00*/  @!P0 BRA `(.L_x_20) ;  /* 0xfffffffc00f08947 */ /* 0x002fea000383ffff */
[----:B------:R-:W-:Y:S05]  /*9a10*/  BRA `(.L_x_142) ;  /* 0xffffff7c007c7947 */ /* 0x000fea000383ffff */
.L_x_23:
[----:B-1----:R-:W-:-:S07]  /*9a20*/  MOV R2, UR33 ;  /* 0x0000002100027c02 */ /* 0x002fce0008000f00 */
.L_x_143:
[----:B-1----:R1:W2:Y:S02]  /*9a30*/  SYNCS.PHASECHK.TRANS64.TRYWAIT P0, [R2+URZ+0xa0], R4 ;  /* 0x0000a004020075a7 */ /* 0x0022a400080011ff */
[----:B--2---:R-:W-:Y:S05]  /*9a40*/  @!P0 NANOSLEEP.SYNCS 0x989680 ;  /* 0x009896800000895d */ /* 0x004fea0003900000 */
[----:B------:R-:W2:Y:S02]  /*9a50*/  @!P0 SYNCS.PHASECHK.TRANS64 P0, [R2+URZ+0xa0], R4 ;  /* 0x0000a004020085a7 */ /* 0x000ea400080010ff */
[----:B--2---:R-:W-:Y:S05]  /*9a60*/  @!P0 BRA `(.L_x_143) ;  /* 0xfffffffc00f08947 */ /* 0x004fea000383ffff */
[----:B------:R-:W-:Y:S05]  /*9a70*/  BRA `(.L_x_22) ;  /* 0xffffff7c00cc7947 */ /* 0x000fea000383ffff */
.L_x_29:
[----:B-1----:R-:W-:-:S07]  /*9a80*/  MOV R2, UR17 ;  /* 0x0000001100027c02 */ /* 0x002fce0008000f00 */
.L_x_144:
[----:B-1----:R1:W2:Y:S02]  /*9a90*/  SYNCS.PHASECHK.TRANS64.TRYWAIT P0, [R2+URZ+0xa0], R4 ;  /* 0x0000a004020075a7 */ /* 0x0022a400080011ff */
[----:B--2---:R-:W-:Y:S05]  /*9aa0*/  @!P0 NANOSLEEP.SYNCS 0x989680 ;  /* 0x009896800000895d */ /* 0x004fea0003900000 */
[----:B------:R-:W2:Y:S02]  /*9ab0*/  @!P0 SYNCS.PHASECHK.TRANS64 P0, [R2+URZ+0xa0], R4 ;  /* 0x0000a004020085a7 */ /* 0x000ea400080010ff */
[----:B--2---:R-:W-:Y:S05]  /*9ac0*/  @!P0 BRA `(.L_x_144) ;  /* 0xfffffffc00f08947 */ /* 0x004fea000383ffff */
[----:B------:R-:W-:Y:S05]  /*9ad0*/  BRA `(.L_x_28) ;  /* 0xffffff8000747947 */ /* 0x000fea000383ffff */
.L_x_33:
[----:B-1----:R1:W2:Y:S02]  /*9ae0*/  SYNCS.PHASECHK.TRANS64.TRYWAIT P0, [R2+URZ+0x190], R3 ;  /* 0x00019003020075a7 */ /* 0x0022a400080011ff */
[----:B--2---:R-:W-:Y:S05]  /*9af0*/  @!P0 NANOSLEEP.SYNCS 0x989680 ;  /* 0x009896800000895d */ /* 0x004fea0003900000 */
[----:B------:R-:W2:Y:S02]  /*9b00*/  @!P0 SYNCS.PHASECHK.TRANS64 P0, [R2+URZ+0x190], R3 ;  /* 0x00019003020085a7 */ /* 0x000ea400080010ff */
[----:B--2---:R-:W-:Y:S05]  /*9b10*/  @!P0 BRA `(.L_x_33) ;  /* 0xfffffffc00f08947 */ /* 0x004fea000383ffff */
[----:B------:R-:W-:Y:S05]  /*9b20*/  BRA `(.L_x_145) ;  /* 0xffffff8400047947 */ /* 0x000fea000383ffff */
.L_x_37:
[----:B----4-:R-:W-:-:S07]  /*9b30*/  MOV R0, UR5 ;  /* 0x0000000500007c02 */ /* 0x010fce0008000f00 */
.L_x_146:
[----:B-1----:R1:W2:Y:S02]  /*9b40*/  SYNCS.PHASECHK.TRANS64.TRYWAIT P0, [R0+URZ], R2 ;  /* 0x00000002000075a7 */ /* 0x0022a400080011ff */
[----:B--2---:R-:W-:Y:S05]  /*9b50*/  @!P0 NANOSLEEP.SYNCS 0x989680 ;  /* 0x009896800000895d */ /* 0x004fea0003900000 */
[----:B------:R-:W2:Y:S02]  /*9b60*/  @!P0 SYNCS.PHASECHK.TRANS64 P0, [R0+URZ], R2 ;  /* 0x00000002000085a7 */ /* 0x000ea400080010ff */
[----:B--2---:R-:W-:Y:S05]  /*9b70*/  @!P0 BRA `(.L_x_146) ;  /* 0xfffffffc00f08947 */ /* 0x004fea000383ffff */
[----:B------:R-:W-:Y:S05]  /*9b80*/  BRA `(.L_x_147) ;  /* 0xffffff8800747947 */ /* 0x000fea000383ffff */
.L_x_38:
[----:B----4-:R-:W-:-:S07]  /*9b90*/  MOV R0, UR5 ;  /* 0x0000000500007c02 */ /* 0x010fce0008000f00 */
.L_x_148:
[----:B-1----:R1:W2:Y:S02]  /*9ba0*/  SYNCS.PHASECHK.TRANS64.TRYWAIT P0, [R0+URZ], R3 ;  /* 0x00000003000075a7 */ /* 0x0022a400080011ff */
[----:B--2---:R-:W-:Y:S05]  /*9bb0*/  @!P0 NANOSLEEP.SYNCS 0x989680 ;  /* 0x009896800000895d */ /* 0x004fea0003900000 */
[----:B------:R-:W2:Y:S02]  /*9bc0*/  @!P0 SYNCS.PHASECHK.TRANS64 P0, [R0+URZ], R3 ;  /* 0x00000003000085a7 */ /* 0x000ea400080010ff */
[----:B--2---:R-:W-:Y:S05]  /*9bd0*/  @!P0 BRA `(.L_x_148) ;  /* 0xfffffffc00f08947 */ /* 0x004fea000383ffff */
[----:B------:R-:W-:Y:S05]  /*9be0*/  BRA `(.L_x_149) ;  /* 0xffffff8800807947 */ /* 0x000fea000383ffff */
.L_x_39:
[----:B----4-:R-:W-:-:S07]  /*9bf0*/  MOV R0, UR5 ;  /* 0x0000000500007c02 */ /* 0x010fce0008000f00 */
.L_x_150:
[----:B-1----:R1:W2:Y:S02]  /*9c00*/  SYNCS.PHASECHK.TRANS64.TRYWAIT P0, [R0+URZ], R3 ;  /* 0x00000003000075a7 */ /* 0x0022a400080011ff */
[----:B--2---:R-:W-:Y:S05]  /*9c10*/  @!P0 NANOSLEEP.SYNCS 0x989680 ;  /* 0x009896800000895d */ /* 0x004fea0003900000 */
[----:B------:R-:W2:Y:S02]  /*9c20*/  @!P0 SYNCS.PHASECHK.TRANS64 P0, [R0+URZ], R3 ;  /* 0x00000003000085a7 */ /* 0x000ea400080010ff */
[----:B--2---:R-:W-:Y:S05]  /*9c30*/  @!P0 BRA `(.L_x_150) ;  /* 0xfffffffc00f08947 */ /* 0x004fea000383ffff */
[----:B------:R-:W-:Y:S05]  /*9c40*/  BRA `(.L_x_151) ;  /* 0xffffff88008c7947 */ /* 0x000fea000383ffff */
.L_x_40:
[----:B----4-:R-:W-:-:S07]  /*9c50*/  MOV R0, UR5 ;  /* 0x0000000500007c02 */ /* 0x010fce0008000f00 */
.L_x_152:
[----:B-1----:R1:W2:Y:S02]  /*9c60*/  SYNCS.PHASECHK.TRANS64.TRYWAIT P0, [R0+URZ], R3 ;  /* 0x00000003000075a7 */ /* 0x0022a400080011ff */
[----:B--2---:R-:W-:Y:S05]  /*9c70*/  @!P0 NANOSLEEP.SYNCS 0x989680 ;  /* 0x009896800000895d */ /* 0x004fea0003900000 */
[----:B------:R-:W2:Y:S02]  /*9c80*/  @!P0 SYNCS.PHASECHK.TRANS64 P0, [R0+URZ], R3 ;  /* 0x00000003000085a7 */ /* 0x000ea400080010ff */
[----:B--2---:R-:W-:Y:S05]  /*9c90*/  @!P0 BRA `(.L_x_152) ;  /* 0xfffffffc00f08947 */ /* 0x004fea000383ffff */
[----:B------:R-:W-:Y:S05]  /*9ca0*/  BRA `(.L_x_153) ;  /* 0xffffff8800987947 */ /* 0x000fea000383ffff */
.L_x_41:
[----:B----4-:R-:W-:-:S07]  /*9cb0*/  MOV R0, UR5 ;  /* 0x0000000500007c02 */ /* 0x010fce0008000f00 */
.L_x_154:
[----:B-1----:R1:W2:Y:S02]  /*9cc0*/  SYNCS.PHASECHK.TRANS64.TRYWAIT P0, [R0+URZ], R3 ;  /* 0x00000003000075a7 */ /* 0x0022a400080011ff */
[----:B--2---:R-:W-:Y:S05]  /*9cd0*/  @!P0 NANOSLEEP.SYNCS 0x989680 ;  /* 0x009896800000895d */ /* 0x004fea0003900000 */
[----:B------:R-:W2:Y:S02]  /*9ce0*/  @!P0 SYNCS.PHASECHK.TRANS64 P0, [R0+URZ], R3 ;  /* 0x00000003000085a7 */ /* 0x000ea400080010ff */
[----:B--2---:R-:W-:Y:S05]  /*9cf0*/  @!P0 BRA `(.L_x_154) ;  /* 0xfffffffc00f08947 */ /* 0x004fea000383ffff */
[----:B------:R-:W-:Y:S05]  /*9d00*/  BRA `(.L_x_155) ;  /* 0xffffff8800a47947 */ /* 0x000fea000383ffff */
.L_x_42:
[----:B----4-:R-:W-:-:S07]  /*9d10*/  MOV R0, UR5 ;  /* 0x0000000500007c02 */ /* 0x010fce0008000f00 */
.L_x_156:
[----:B-1----:R1:W2:Y:S02]  /*9d20*/  SYNCS.PHASECHK.TRANS64.TRYWAIT P0, [R0+URZ], R3 ;  /* 0x00000003000075a7 */ /* 0x0022a400080011ff */
[----:B--2---:R-:W-:Y:S05]  /*9d30*/  @!P0 NANOSLEEP.SYNCS 0x989680 ;  /* 0x009896800000895d */ /* 0x004fea0003900000 */
[----:B------:R-:W2:Y:S02]  /*9d40*/  @!P0 SYNCS.PHASECHK.TRANS64 P0, [R0+URZ], R3 ;  /* 0x00000003000085a7 */ /* 0x000ea400080010ff */
[----:B--2---:R-:W-:Y:S05]  /*9d50*/  @!P0 BRA `(.L_x_156) ;  /* 0xfffffffc00f08947 */ /* 0x004fea000383ffff */
[----:B------:R-:W-:Y:S05]  /*9d60*/  BRA `(.L_x_157) ;  /* 0xffffff8800b07947 */ /* 0x000fea000383ffff */
.L_x_43:
[----:B----4-:R-:W-:-:S07]  /*9d70*/  MOV R0, UR5 ;  /* 0x0000000500007c02 */ /* 0x010fce0008000f00 */
.L_x_158:
[----:B-1----:R1:W2:Y:S02]  /*9d80*/  SYNCS.PHASECHK.TRANS64.TRYWAIT P0, [R0+URZ], R3 ;  /* 0x00000003000075a7 */ /* 0x0022a400080011ff */
[----:B--2---:R-:W-:Y:S05]  /*9d90*/  @!P0 NANOSLEEP.SYNCS 0x989680 ;  /* 0x009896800000895d */ /* 0x004fea0003900000 */
[----:B------:R-:W2:Y:S02]  /*9da0*/  @!P0 SYNCS.PHASECHK.TRANS64 P0, [R0+URZ], R3 ;  /* 0x00000003000085a7 */ /* 0x000ea400080010ff */
[----:B--2---:R-:W-:Y:S05]  /*9db0*/  @!P0 BRA `(.L_x_158) ;  /* 0xfffffffc00f08947 */ /* 0x004fea000383ffff */
[----:B------:R-:W-:Y:S05]  /*9dc0*/  BRA `(.L_x_159) ;  /* 0xffffff8800bc7947 */ /* 0x000fea000383ffff */
.L_x_44:
[----:B----4-:R-:W-:-:S07]  /*9dd0*/  MOV R0, UR5 ;  /* 0x0000000500007c02 */ /* 0x010fce0008000f00 */
.L_x_160:
[----:B-1----:R1:W2:Y:S02]  /*9de0*/  SYNCS.PHASECHK.TRANS64.TRYWAIT P0, [R0+URZ], R3 ;  /* 0x00000003000075a7 */ /* 0x0022a400080011ff */
[----:B--2---:R-:W-:Y:S05]  /*9df0*/  @!P0 NANOSLEEP.SYNCS 0x989680 ;  /* 0x009896800000895d */ /* 0x004fea0003900000 */
[----:B------:R-:W2:Y:S02]  /*9e00*/  @!P0 SYNCS.PHASECHK.TRANS64 P0, [R0+URZ], R3 ;  /* 0x00000003000085a7 */ /* 0x000ea400080010ff */
[----:B--2---:R-:W-:Y:S05]  /*9e10*/  @!P0 BRA `(.L_x_160) ;  /* 0xfffffffc00f08947 */ /* 0x004fea000383ffff */
[----:B------:R-:W-:Y:S05]  /*9e20*/  BRA `(.L_x_161) ;  /* 0xffffff8800c87947 */ /* 0x000fea000383ffff */
.L_x_45:
[----:B----4-:R-:W-:-:S07]  /*9e30*/  MOV R0, UR5 ;  /* 0x0000000500007c02 */ /* 0x010fce0008000f00 */
.L_x_162:
[----:B-1----:R1:W2:Y:S02]  /*9e40*/  SYNCS.PHASECHK.TRANS64.TRYWAIT P0, [R0+URZ], R3 ;  /* 0x00000003000075a7 */ /* 0x0022a400080011ff */
[----:B--2---:R-:W-:Y:S05]  /*9e50*/  @!P0 NANOSLEEP.SYNCS 0x989680 ;  /* 0x009896800000895d */ /* 0x004fea0003900000 */
[----:B------:R-:W2:Y:S02]  /*9e60*/  @!P0 SYNCS.PHASECHK.TRANS64 P0, [R0+URZ], R3 ;  /* 0x00000003000085a7 */ /* 0x000ea400080010ff */
[----:B--2---:R-:W-:Y:S05]  /*9e70*/  @!P0 BRA `(.L_x_162) ;  /* 0xfffffffc00f08947 */ /* 0x004fea000383ffff */
[----:B------:R-:W-:Y:S05]  /*9e80*/  BRA `(.L_x_163) ;  /* 0xffffff8800d47947 */ /* 0x000fea000383ffff */
.L_x_46:
[----:B----4-:R-:W-:-:S07]  /*9e90*/  MOV R0, UR5 ;  /* 0x0000000500007c02 */ /* 0x010fce0008000f00 */
.L_x_164:
[----:B-1----:R1:W2:Y:S02]  /*9ea0*/  SYNCS.PHASECHK.TRANS64.TRYWAIT P0, [R0+URZ], R3 ;  /* 0x00000003000075a7 */ /* 0x0022a400080011ff */
[----:B--2---:R-:W-:Y:S05]  /*9eb0*/  @!P0 NANOSLEEP.SYNCS 0x989680 ;  /* 0x009896800000895d */ /* 0x004fea0003900000 */
[----:B------:R-:W2:Y:S02]  /*9ec0*/  @!P0 SYNCS.PHASECHK.TRANS64 P0, [R0+URZ], R3 ;  /* 0x00000003000085a7 */ /* 0x000ea400080010ff */
[----:B--2---:R-:W-:Y:S05]  /*9ed0*/  @!P0 BRA `(.L_x_164) ;  /* 0xfffffffc00f08947 */ /* 0x004fea000383ffff */
[----:B------:R-:W-:Y:S05]  /*9ee0*/  BRA `(.L_x_165) ;  /* 0xffffff8800e07947 */ /* 0x000fea000383ffff */
.L_x_47:
[----:B----4-:R-:W-:-:S07]  /*9ef0*/  MOV R0, UR5 ;  /* 0x0000000500007c02 */ /* 0x010fce0008000f00 */
.L_x_166:
[----:B-1----:R1:W2:Y:S02]  /*9f00*/  SYNCS.PHASECHK.TRANS64.TRYWAIT P0, [R0+URZ], R3 ;  /* 0x00000003000075a7 */ /* 0x0022a400080011ff */
[----:B--2---:R-:W-:Y:S05]  /*9f10*/  @!P0 NANOSLEEP.SYNCS 0x989680 ;  /* 0x009896800000895d */ /* 0x004fea0003900000 */
[----:B------:R-:W2:Y:S02]  /*9f20*/  @!P0 SYNCS.PHASECHK.TRANS64 P0, [R0+URZ], R3 ;  /* 0x00000003000085a7 */ /* 0x000ea400080010ff */
[----:B--2---:R-:W-:Y:S05]  /*9f30*/  @!P0 BRA `(.L_x_166) ;  /* 0xfffffffc00f08947 */ /* 0x004fea000383ffff */
[----:B------:R-:W-:Y:S05]  /*9f40*/  BRA `(.L_x_167) ;  /* 0xffffff8800ec7947 */ /* 0x000fea000383ffff */
.L_x_48:
[----:B----4-:R-:W-:-:S07]  /*9f50*/  MOV R0, UR5 ;  /* 0x0000000500007c02 */ /* 0x010fce0008000f00 */
.L_x_168:
[----:B-1----:R1:W2:Y:S02]  /*9f60*/  SYNCS.PHASECHK.TRANS64.TRYWAIT P0, [R0+URZ], R3 ;  /* 0x00000003000075a7 */ /* 0x0022a400080011ff */
[----:B--2---:R-:W-:Y:S05]  /*9f70*/  @!P0 NANOSLEEP.SYNCS 0x989680 ;  /* 0x009896800000895d */ /* 0x004fea0003900000 */
[----:B------:R-:W2:Y:S02]  /*9f80*/  @!P0 SYNCS.PHASECHK.TRANS64 P0, [R0+URZ], R3 ;  /* 0x00000003000085a7 */ /* 0x000ea400080010ff */
[----:B--2---:R-:W-:Y:S05]  /*9f90*/  @!P0 BRA `(.L_x_168) ;  /* 0xfffffffc00f08947 */ /* 0x004fea000383ffff */
[----:B------:R-:W-:Y:S05]  /*9fa0*/  BRA `(.L_x_169) ;  /* 0xffffff8800f87947 */ /* 0x000fea000383ffff */
.L_x_49:
[----:B----4-:R-:W-:-:S07]  /*9fb0*/  MOV R0, UR5 ;  /* 0x0000000500007c02 */ /* 0x010fce0008000f00 */
.L_x_170:
[----:B-1----:R1:W2:Y:S02]  /*9fc0*/  SYNCS.PHASECHK.TRANS64.TRYWAIT P0, [R0+URZ], R3 ;  /* 0x00000003000075a7 */ /* 0x0022a400080011ff */
[----:B--2---:R-:W-:Y:S05]  /*9fd0*/  @!P0 NANOSLEEP.SYNCS 0x989680 ;  /* 0x009896800000895d */ /* 0x004fea0003900000 */
[----:B------:R-:W2:Y:S02]  /*9fe0*/  @!P0 SYNCS.PHASECHK.TRANS64 P0, [R0+URZ], R3 ;  /* 0x00000003000085a7 */ /* 0x000ea400080010ff */
[----:B--2---:R-:W-:Y:S05]  /*9ff0*/  @!P0 BRA `(.L_x_170) ;  /* 0xfffffffc00f08947 */ /* 0x004fea000383ffff */
[----:B------:R-:W-:Y:S05]  /*a000*/  BRA `(.L_x_171) ;  /* 0xffffff8c00047947 */ /* 0x000fea000383ffff */
.L_x_50:
[----:B----4-:R-:W-:-:S07]  /*a010*/  MOV R0, UR5 ;  /* 0x0000000500007c02 */ /* 0x010fce0008000f00 */
.L_x_172:
[----:B-1----:R1:W2:Y:S02]  /*a020*/  SYNCS.PHASECHK.TRANS64.TRYWAIT P0, [R0+URZ], R3 ;  /* 0x00000003000075a7 */ /* 0x0022a400080011ff */
[----:B--2---:R-:W-:Y:S05]  /*a030*/  @!P0 NANOSLEEP.SYNCS 0x989680 ;  /* 0x009896800000895d */ /* 0x004fea0003900000 */
[----:B------:R-:W2:Y:S02]  /*a040*/  @!P0 SYNCS.PHASECHK.TRANS64 P0, [R0+URZ], R3 ;  /* 0x00000003000085a7 */ /* 0x000ea400080010ff */
[----:B--2---:R-:W-:Y:S05]  /*a050*/  @!P0 BRA `(.L_x_172) ;  /* 0xfffffffc00f08947 */ /* 0x004fea000383ffff */
[----:B------:R-:W-:Y:S05]  /*a060*/  BRA `(.L_x_173) ;  /* 0xffffff8c00107947 */ /* 0x000fea000383ffff */
.L_x_51:
[----:B----4-:R-:W-:-:S07]  /*a070*/  MOV R0, UR5 ;  /* 0x0000000500007c02 */ /* 0x010fce0008000f00 */
.L_x_174:
[----:B-1----:R1:W2:Y:S02]  /*a080*/  SYNCS.PHASECHK.TRANS64.TRYWAIT P0, [R0+URZ], R3 ;  /* 0x00000003000075a7 */ /* 0x0022a400080011ff */
[----:B--2---:R-:W-:Y:S05]  /*a090*/  @!P0 NANOSLEEP.SYNCS 0x989680 ;  /* 0x009896800000895d */ /* 0x004fea0003900000 */
[----:B------:R-:W2:Y:S02]  /*a0a0*/  @!P0 SYNCS.PHASECHK.TRANS64 P0, [R0+URZ], R3 ;  /* 0x00000003000085a7 */ /* 0x000ea400080010ff */
[----:B--2---:R-:W-:Y:S05]  /*a0b0*/  @!P0 BRA `(.L_x_174) ;  /* 0xfffffffc00f08947 */ /* 0x004fea000383ffff */
[----:B------:R-:W-:Y:S05]  /*a0c0*/  BRA `(.L_x_175) ;  /* 0xffffff8c001c7947 */ /* 0x000fea000383ffff */
.L_x_52:
[----:B----4-:R-:W-:-:S07]  /*a0d0*/  MOV R0, UR5 ;  /* 0x0000000500007c02 */ /* 0x010fce0008000f00 */
.L_x_176:
[----:B-1----:R1:W2:Y:S02]  /*a0e0*/  SYNCS.PHASECHK.TRANS64.TRYWAIT P0, [R0+URZ], R3 ;  /* 0x00000003000075a7 */ /* 0x0022a400080011ff */
[----:B--2---:R-:W-:Y:S05]  /*a0f0*/  @!P0 NANOSLEEP.SYNCS 0x989680 ;  /* 0x009896800000895d */ /* 0x004fea0003900000 */
[----:B------:R-:W2:Y:S02]  /*a100*/  @!P0 SYNCS.PHASECHK.TRANS64 P0, [R0+URZ], R3 ;  /* 0x00000003000085a7 */ /* 0x000ea400080010ff */
[----:B--2---:R-:W-:Y:S05]  /*a110*/  @!P0 BRA `(.L_x_176) ;  /* 0xfffffffc00f08947 */ /* 0x004fea000383ffff */
[----:B------:R-:W-:Y:S05]  /*a120*/  BRA `(.L_x_177) ;  /* 0xffffff8c00287947 */ /* 0x000fea000383ffff */
.L_x_53:
[----:B----4-:R-:W-:-:S07]  /*a130*/  MOV R0, UR5 ;  /* 0x0000000500007c02 */ /* 0x010fce0008000f00 */
.L_x_178:
[----:B-1----:R1:W2:Y:S02]  /*a140*/  SYNCS.PHASECHK.TRANS64.TRYWAIT P0, [R0+URZ], R3 ;  /* 0x00000003000075a7 */ /* 0x0022a400080011ff */
[----:B--2---:R-:W-:Y:S05]  /*a150*/  @!P0 NANOSLEEP.SYNCS 0x989680 ;  /* 0x009896800000895d */ /* 0x004fea0003900000 */
[----:B------:R-:W2:Y:S02]  /*a160*/  @!P0 SYNCS.PHASECHK.TRANS64 P0, [R0+URZ], R3 ;  /* 0x00000003000085a7 */ /* 0x000ea400080010ff */
[----:B--2---:R-:W-:Y:S05]  /*a170*/  @!P0 BRA `(.L_x_178) ;  /* 0xfffffffc00f08947 */ /* 0x004fea000383ffff */
[----:B------:R-:W-:Y:S05]  /*a180*/  BRA `(.L_x_179) ;  /* 0xffffff8c00347947 */ /* 0x000fea000383ffff */
.L_x_54:
[----:B----4-:R-:W-:-:S07]  /*a190*/  MOV R0, UR5 ;  /* 0x0000000500007c02 */ /* 0x010fce0008000f00 */
.L_x_180:
[----:B-1----:R1:W2:Y:S02]  /*a1a0*/  SYNCS.PHASECHK.TRANS64.TRYWAIT P0, [R0+URZ], R3 ;  /* 0x00000003000075a7 */ /* 0x0022a400080011ff */
[----:B--2---:R-:W-:Y:S05]  /*a1b0*/  @!P0 NANOSLEEP.SYNCS 0x989680 ;  /* 0x009896800000895d */ /* 0x004fea0003900000 */
[----:B------:R-:W2:Y:S02]  /*a1c0*/  @!P0 SYNCS.PHASECHK.TRANS64 P0, [R0+URZ], R3 ;  /* 0x00000003000085a7 */ /* 0x000ea400080010ff */
[----:B--2---:R-:W-:Y:S05]  /*a1d0*/  @!P0 BRA `(.L_x_180) ;  /* 0xfffffffc00f08947 */ /* 0x004fea000383ffff */
[----:B------:R-:W-:Y:S05]  /*a1e0*/  BRA `(.L_x_181) ;  /* 0xffffff8c00407947 */ /* 0x000fea000383ffff */
.L_x_55:
[----:B----4-:R-:W-:-:S07]  /*a1f0*/  MOV R0, UR5 ;  /* 0x0000000500007c02 */ /* 0x010fce0008000f00 */
.L_x_182:
[----:B-1----:R1:W2:Y:S02]  /*a200*/  SYNCS.PHASECHK.TRANS64.TRYWAIT P0, [R0+URZ], R3 ;  /* 0x00000003000075a7 */ /* 0x0022a400080011ff */
[----:B--2---:R-:W-:Y:S05]  /*a210*/  @!P0 NANOSLEEP.SYNCS 0x989680 ;  /* 0x009896800000895d */ /* 0x004fea0003900000 */
[----:B------:R-:W2:Y:S02]  /*a220*/  @!P0 SYNCS.PHASECHK.TRANS64 P0, [R0+URZ], R3 ;  /* 0x00000003000085a7 */ /* 0x000ea400080010ff */
[----:B--2---:R-:W-:Y:S05]  /*a230*/  @!P0 BRA `(.L_x_182) ;  /* 0xfffffffc00f08947 */ /* 0x004fea000383ffff */
[----:B------:R-:W-:Y:S05]  /*a240*/  BRA `(.L_x_183) ;  /* 0xffffff8c004c7947 */ /* 0x000fea000383ffff */
.L_x_58:
[----:B-1----:R1:W2:Y:S02]  /*a250*/  SYNCS.PHASECHK.TRANS64.TRYWAIT P0, [R0+URZ+0x1f0], R4 ;  /* 0x0001f004000075a7 */ /* 0x0022a400080011ff */
[----:B--2---:R-:W-:Y:S05]  /*a260*/  @!P0 NANOSLEEP.SYNCS 0x989680 ;  /* 0x009896800000895d */ /* 0x004fea0003900000 */
[----:B------:R-:W2:Y:S02]  /*a270*/  @!P0 SYNCS.PHASECHK.TRANS64 P0, [R0+URZ+0x1f0], R4 ;  /* 0x0001f004000085a7 */ /* 0x000ea400080010ff */
[----:B--2---:R-:W-:Y:S05]  /*a280*/  @!P0 BRA `(.L_x_58) ;  /* 0xfffffffc00f08947 */ /* 0x004fea000383ffff */
[----:B------:R-:W-:Y:S05]  /*a290*/  BRA `(.L_x_184) ;  /* 0xffffff8c00a87947 */ /* 0x000fea000383ffff */
.L_x_59:
[----:B------:R-:W-:-:S07]  /*a2a0*/  MOV R0, UR5 ;  /* 0x0000000500007c02 */ /* 0x000fce0008000f00 */
.L_x_185:
[----:B-1----:R1:W2:Y:S02]  /*a2b0*/  SYNCS.PHASECHK.TRANS64.TRYWAIT P0, [R0+URZ+0x1a0], R5 ;  /* 0x0001a005000075a7 */ /* 0x0022a400080011ff */
[----:B--2---:R-:W-:Y:S05]  /*a2c0*/  @!P0 NANOSLEEP.SYNCS 0x989680 ;  /* 0x009896800000895d */ /* 0x004fea0003900000 */
[----:B------:R-:W2:Y:S02]  /*a2d0*/  @!P0 SYNCS.PHASECHK.TRANS64 P0, [R0+URZ+0x1a0], R5 ;  /* 0x0001a005000085a7 */ /* 0x000ea400080010ff */
[----:B--2---:R-:W-:Y:S05]  /*a2e0*/  @!P0 BRA `(.L_x_185) ;  /* 0xfffffffc00f08947 */ /* 0x004fea000383ffff */
[----:B------:R-:W-:Y:S05]  /*a2f0*/  BRA `(.L_x_186) ;  /* 0xffffff8c00b87947 */ /* 0x000fea000383ffff */
.L_x_60:
[----:B-1----:R1:W2:Y:S02]  /*a300*/  SYNCS.PHASECHK.TRANS64.TRYWAIT P1, [R0+URZ+0x190], R4 ;  /* 0x00019004000075a7 */ /* 0x0022a400080211ff */
[----:B--2---:R-:W-:Y:S05]  /*a310*/  @!P1 NANOSLEEP.SYNCS 0x989680 ;  /* 0x009896800000995d */ /* 0x004fea0003900000 */
[----:B------:R-:W2:Y:S02]  /*a320*/  @!P1 SYNCS.PHASECHK.TRANS64 P1, [R0+URZ+0x190], R4 ;  /* 0x00019004000095a7 */ /* 0x000ea400080210ff */
[----:B--2---:R-:W-:Y:S05]  /*a330*/  @!P1 BRA `(.L_x_60) ;  /* 0xfffffffc00f09947 */ /* 0x004fea000383ffff */
[----:B------:R-:W-:Y:S05]  /*a340*/  BRA `(.L_x_187) ;  /* 0xffffff8c00e87947 */ /* 0x000fea000383ffff */
.L_x_63:
[----:B------:R-:W-:-:S07]  /*a350*/  MOV R0, UR5 ;  /* 0x0000000500007c02 */ /* 0x000fce0008000f00 */
.L_x_188:
[----:B-1----:R1:W2:Y:S02]  /*a360*/  SYNCS.PHASECHK.TRANS64.TRYWAIT P0, [R0+URZ+0x1a0], R2 ;  /* 0x0001a002000075a7 */ /* 0x0022a400080011ff */
[----:B--2---:R-:W-:Y:S05]  /*a370*/  @!P0 NANOSLEEP.SYNCS 0x989680 ;  /* 0x009896800000895d */ /* 0x004fea0003900000 */
[----:B------:R-:W2:Y:S02]  /*a380*/  @!P0 SYNCS.PHASECHK.TRANS64 P0, [R0+URZ+0x1a0], R2 ;  /* 0x0001a002000085a7 */ /* 0x000ea400080010ff */
[----:B--2---:R-:W-:Y:S05]  /*a390*/  @!P0 BRA `(.L_x_188) ;  /* 0xfffffffc00f08947 */ /* 0x004fea000383ffff */
[----:B------:R-:W-:Y:S05]  /*a3a0*/  BRA `(.L_x_62) ;  /* 0xffffff90003c7947 */ /* 0x000fea000383ffff */
.L_x_70:
[----:B-1----:R1:W2:Y:S02]  /*a3b0*/  SYNCS.PHASECHK.TRANS64.TRYWAIT P1, [R0+URZ+0x190], R2 ;  /* 0x00019002000075a7 */ /* 0x0022a400080211ff */
[----:B--2---:R-:W-:Y:S05]  /*a3c0*/  @!P1 NANOSLEEP.SYNCS 0x989680 ;  /* 0x009896800000995d */ /* 0x004fea0003900000 */
[----:B------:R-:W2:Y:S02]  /*a3d0*/  @!P1 SYNCS.PHASECHK.TRANS64 P1, [R0+URZ+0x190], R2 ;  /* 0x00019002000095a7 */ /* 0x000ea400080210ff */
[----:B--2---:R-:W-:Y:S05]  /*a3e0*/  @!P1 BRA `(.L_x_70) ;  /* 0xfffffffc00f09947 */ /* 0x004fea000383ffff */
[----:B------:R-:W-:Y:S05]  /*a3f0*/  BRA `(.L_x_189) ;  /* 0xffffff9400947947 */ /* 0x000fea000383ffff */
.L_x_71:
[----:B------:R-:W-:-:S07]  /*a400*/  MOV R2, UR9 ;  /* 0x0000000900027c02 */ /* 0x000fce0008000f00 */
.L_x_190:
[----:B-1----:R1:W2:Y:S02]  /*a410*/  SYNCS.PHASECHK.TRANS64.TRYWAIT P0, [R2+URZ+0x1d0], R0 ;  /* 0x0001d000020075a7 */ /* 0x0022a400080011ff */
[----:B--2---:R-:W-:Y:S05]  /*a420*/  @!P0 NANOSLEEP.SYNCS 0x989680 ;  /* 0x009896800000895d */ /* 0x004fea0003900000 */
[----:B------:R-:W2:Y:S02]  /*a430*/  @!P0 SYNCS.PHASECHK.TRANS64 P0, [R2+URZ+0x1d0], R0 ;  /* 0x0001d000020085a7 */ /* 0x000ea400080010ff */
[----:B--2---:R-:W-:Y:S05]  /*a440*/  @!P0 BRA `(.L_x_190) ;  /* 0xfffffffc00f08947 */ /* 0x004fea000383ffff */
[----:B------:R-:W-:Y:S05]  /*a450*/  BRA `(.L_x_191) ;  /* 0xffffff9400c87947 */ /* 0x000fea000383ffff */
.L_x_74:
[----:B------:R-:W-:Y:S07]  /*a460*/  MOV R0, UR7 ;  /* 0x0000000700007c02 */ /* 0x000fee0008000f00 */
.L_x_192:
[----:B-1----:R1:W2:Y:S02]  /*a470*/  SYNCS.PHASECHK.TRANS64.TRYWAIT P0, [R0+URZ], R2 ;  /* 0x00000002000075a7 */ /* 0x0022a400080011ff */
[----:B--2---:R-:W-:Y:S05]  /*a480*/  @!P0 NANOSLEEP.SYNCS 0x989680 ;  /* 0x009896800000895d */ /* 0x004fea0003900000 */
[----:B------:R-:W2:Y:S02]  /*a490*/  @!P0 SYNCS.PHASECHK.TRANS64 P0, [R0+URZ], R2 ;  /* 0x00000002000085a7 */ /* 0x000ea400080010ff */
[----:B--2---:R-:W-:Y:S05]  /*a4a0*/  @!P0 BRA `(.L_x_192) ;  /* 0xfffffffc00f08947 */ /* 0x004fea000383ffff */
[----:B------:R-:W-:Y:S05]  /*a4b0*/  BRA `(.L_x_73) ;  /* 0xffffff9800007947 */ /* 0x000fea000383ffff */
.L_x_77:
[----:B------:R-:W-:-:S07]  /*a4c0*/  MOV R0, UR5 ;  /* 0x0000000500007c02 */ /* 0x000fce0008000f00 */
.L_x_193:
[----:B--2---:R2:W3:Y:S02]  /*a4d0*/  SYNCS.PHASECHK.TRANS64.TRYWAIT P0, [R0+URZ], R2 ;  /* 0x00000002000075a7 */ /* 0x0044e400080011ff */
[----:B---3--:R-:W-:Y:S05]  /*a4e0*/  @!P0 NANOSLEEP.SYNCS 0x989680 ;  /* 0x009896800000895d */ /* 0x008fea0003900000 */
[----:B------:R-:W3:Y:S02]  /*a4f0*/  @!P0 SYNCS.PHASECHK.TRANS64 P0, [R0+URZ], R2 ;  /* 0x00000002000085a7 */ /* 0x000ee400080010ff */
[----:B---3--:R-:W-:Y:S05]  /*a500*/  @!P0 BRA `(.L_x_193) ;  /* 0xfffffffc00f08947 */ /* 0x008fea000383ffff */
[----:B------:R-:W-:Y:S05]  /*a510*/  BRA `(.L_x_194) ;  /* 0xffffff9800a07947 */ /* 0x000fea000383ffff */
.L_x_78:
[----:B------:R-:W-:-:S07]  /*a520*/  MOV R0, UR5 ;  /* 0x0000000500007c02 */ /* 0x000fce0008000f00 */
.L_x_195:
[----:B--2---:R2:W3:Y:S02]  /*a530*/  SYNCS.PHASECHK.TRANS64.TRYWAIT P0, [R0+URZ], R3 ;  /* 0x00000003000075a7 */ /* 0x0044e400080011ff */
[----:B---3--:R-:W-:Y:S05]  /*a540*/  @!P0 NANOSLEEP.SYNCS 0x989680 ;  /* 0x009896800000895d */ /* 0x008fea0003900000 */
[----:B------:R-:W3:Y:S02]  /*a550*/  @!P0 SYNCS.PHASECHK.TRANS64 P0, [R0+URZ], R3 ;  /* 0x00000003000085a7 */ /* 0x000ee400080010ff */
[----:B---3--:R-:W-:Y:S05]  /*a560*/  @!P0 BRA `(.L_x_195) ;  /* 0xfffffffc00f08947 */ /* 0x008fea000383ffff */
[----:B------:R-:W-:Y:S05]  /*a570*/  BRA `(.L_x_196) ;  /* 0xffffff9800ac7947 */ /* 0x000fea000383ffff */
.L_x_79:
[----:B------:R-:W-:-:S07]  /*a580*/  MOV R0, UR5 ;  /* 0x0000000500007c02 */ /* 0x000fce0008000f00 */
.L_x_197:
[----:B--2---:R2:W3:Y:S02]  /*a590*/  SYNCS.PHASECHK.TRANS64.TRYWAIT P0, [R0+URZ], R3 ;  /* 0x00000003000075a7 */ /* 0x0044e400080011ff */
[----:B---3--:R-:W-:Y:S05]  /*a5a0*/  @!P0 NANOSLEEP.SYNCS 0x989680 ;  /* 0x009896800000895d */ /* 0x008fea0003900000 */
[----:B------:R-:W3:Y:S02]  /*a5b0*/  @!P0 SYNCS.PHASECHK.TRANS64 P0, [R0+URZ], R3 ;  /* 0x00000003000085a7 */ /* 0x000ee400080010ff */
[----:B---3--:R-:W-:Y:S05]  /*a5c0*/  @!P0 BRA `(.L_x_197) ;  /* 0xfffffffc00f08947 */ /* 0x008fea000383ffff */
[----:B------:R-:W-:Y:S05]  /*a5d0*/  BRA `(.L_x_198) ;  /* 0xffffff9800b87947 */ /* 0x000fea000383ffff */
.L_x_80:
[----:B--2---:R-:W-:-:S07]  /*a5e0*/  MOV R0, UR7 ;  /* 0x0000000700007c02 */ /* 0x004fce0008000f00 */
.L_x_199:
[----:B--2---:R2:W3:Y:S02]  /*a5f0*/  SYNCS.PHASECHK.TRANS64.TRYWAIT P0, [R0+URZ], R2 ;  /* 0x00000002000075a7 */ /* 0x0044e400080011ff */
[----:B---3--:R-:W-:Y:S05]  /*a600*/  @!P0 NANOSLEEP.SYNCS 0x989680 ;  /* 0x009896800000895d */ /* 0x008fea0003900000 */
[----:B------:R-:W3:Y:S02]  /*a610*/  @!P0 SYNCS.PHASECHK.TRANS64 P0, [R0+URZ], R2 ;  /* 0x00000002000085a7 */ /* 0x000ee400080010ff */
[----:B---3--:R-:W-:Y:S05]  /*a620*/  @!P0 BRA `(.L_x_199) ;  /* 0xfffffffc00f08947 */ /* 0x008fea000383ffff */
[----:B------:R-:W-:Y:S05]  /*a630*/  BRA `(.L_x_200) ;  /* 0xffffff9800c47947 */ /* 0x000fea000383ffff */
.L_x_85:
[----:B--2---:R2:W3:Y:S02]  /*a640*/  SYNCS.PHASECHK.TRANS64.TRYWAIT P0, [R0+URZ+0x190], R2 ;  /* 0x00019002000075a7 */ /* 0x0044e400080011ff */
[----:B---3--:R-:W-:Y:S05]  /*a650*/  @!P0 NANOSLEEP.SYNCS 0x989680 ;  /* 0x009896800000895d */ /* 0x008fea0003900000 */
[----:B------:R-:W3:Y:S02]  /*a660*/  @!P0 SYNCS.PHASECHK.TRANS64 P0, [R0+URZ+0x190], R2 ;  /* 0x00019002000085a7 */ /* 0x000ee400080010ff */
[----:B---3--:R-:W-:Y:S05]  /*a670*/  @!P0 BRA `(.L_x_85) ;  /* 0xfffffffc00f08947 */ /* 0x008fea000383ffff */
[----:B------:R-:W-:Y:S05]  /*a680*/  BRA `(.L_x_201) ;  /* 0xffffff9c00d07947 */ /* 0x000fea000383ffff */
.L_x_88:
[----:B------:R-:W-:Y:S07]  /*a690*/  MOV R0, UR7 ;  /* 0x0000000700007c02 */ /* 0x000fee0008000f00 */
.L_x_202:
[----:B--2---:R2:W3:Y:S02]  /*a6a0*/  SYNCS.PHASECHK.TRANS64.TRYWAIT P0, [R0+URZ+0x188], R2 ;  /* 0x00018802000075a7 */ /* 0x0044e400080011ff */
[----:B---3--:R-:W-:Y:S05]  /*a6b0*/  @!P0 NANOSLEEP.SYNCS 0x989680 ;  /* 0x009896800000895d */ /* 0x008fea0003900000 */
[----:B------:R-:W3:Y:S02]  /*a6c0*/  @!P0 SYNCS.PHASECHK.TRANS64 P0, [R0+URZ+0x188], R2 ;  /* 0x00018802000085a7 */ /* 0x000ee400080010ff */
[----:B---3--:R-:W-:Y:S05]  /*a6d0*/  @!P0 BRA `(.L_x_202) ;  /* 0xfffffffc00f08947 */ /* 0x008fea000383ffff */
[----:B------:R-:W-:Y:S05]  /*a6e0*/  BRA `(.L_x_87) ;  /* 0xffffffa000b07947 */ /* 0x000fea000383ffff */
.L_x_91:
[----:B------:R-:W-:Y:S07]  /*a6f0*/  MOV R0, UR7 ;  /* 0x0000000700007c02 */ /* 0x000fee0008000f00 */
.L_x_203:
[----:B-1----:R1:W2:Y:S02]  /*a700*/  SYNCS.PHASECHK.TRANS64.TRYWAIT P0, [R0+URZ+0x160], R14 ;  /* 0x0001600e000075a7 */ /* 0x0022a400080011ff */
[----:B--2---:R-:W-:Y:S05]  /*a710*/  @!P0 NANOSLEEP.SYNCS 0x989680 ;  /* 0x009896800000895d */ /* 0x004fea0003900000 */
[----:B------:R-:W2:Y:S02]  /*a720*/  @!P0 SYNCS.PHASECHK.TRANS64 P0, [R0+URZ+0x160], R14 ;  /* 0x0001600e000085a7 */ /* 0x000ea400080010ff */
[----:B--2---:R-:W-:Y:S05]  /*a730*/  @!P0 BRA `(.L_x_203) ;  /* 0xfffffffc00f08947 */ /* 0x004fea000383ffff */
[----:B------:R-:W-:Y:S05]  /*a740*/  BRA `(.L_x_204) ;  /* 0xffffffa400287947 */ /* 0x000fea000383ffff */
.L_x_92:
[----:B------:R-:W-:Y:S07]  /*a750*/  MOV R0, UR7 ;  /* 0x0000000700007c02 */ /* 0x000fee0008000f00 */
.L_x_205:
[----:B-1----:R1:W2:Y:S02]  /*a760*/  SYNCS.PHASECHK.TRANS64.TRYWAIT P0, [R0+URZ+0x168], R14 ;  /* 0x0001680e000075a7 */ /* 0x0022a400080011ff */
[----:B--2---:R-:W-:Y:S05]  /*a770*/  @!P0 NANOSLEEP.SYNCS 0x989680 ;  /* 0x009896800000895d */ /* 0x004fea0003900000 */
[----:B------:R-:W2:Y:S02]  /*a780*/  @!P0 SYNCS.PHASECHK.TRANS64 P0, [R0+URZ+0x168], R14 ;  /* 0x0001680e000085a7 */ /* 0x000ea400080010ff */
[----:B--2---:R-:W-:Y:S05]  /*a790*/  @!P0 BRA `(.L_x_205) ;  /* 0xfffffffc00f08947 */ /* 0x004fea000383ffff */
[----:B------:R-:W-:Y:S05]  /*a7a0*/  BRA `(.L_x_206) ;  /* 0xffffffa400607947 */ /* 0x000fea000383ffff */
.L_x_93:
[----:B------:R-:W-:Y:S07]  /*a7b0*/  MOV R0, UR7 ;  /* 0x0000000700007c02 */ /* 0x000fee0008000f00 */
.L_x_207:
[----:B-1----:R1:W2:Y:S02]  /*a7c0*/  SYNCS.PHASECHK.TRANS64.TRYWAIT P0, [R0+URZ+0x170], R14 ;  /* 0x0001700e000075a7 */ /* 0x0022a400080011ff */
[----:B--2---:R-:W-:Y:S05]  /*a7d0*/  @!P0 NANOSLEEP.SYNCS 0x989680 ;  /* 0x009896800000895d */ /* 0x004fea0003900000 */
[----:B------:R-:W2:Y:S02]  /*a7e0*/  @!P0 SYNCS.PHASECHK.TRANS64 P0, [R0+URZ+0x170], R14 ;  /* 0x0001700e000085a7 */ /* 0x000ea400080010ff */
[----:B--2---:R-:W-:Y:S05]  /*a7f0*/  @!P0 BRA `(.L_x_207) ;  /* 0xfffffffc00f08947 */ /* 0x004fea000383ffff */
[----:B------:R-:W-:Y:S05]  /*a800*/  BRA `(.L_x_208) ;  /* 0xffffffa400a47947 */ /* 0x000fea000383ffff */
.L_x_94:
[----:B------:R-:W-:Y:S07]  /*a810*/  MOV R0, UR7 ;  /* 0x0000000700007c02 */ /* 0x000fee0008000f00 */
.L_x_209:
[----:B-1----:R1:W2:Y:S02]  /*a820*/  SYNCS.PHASECHK.TRANS64.TRYWAIT P0, [R0+URZ+0x178], R14 ;  /* 0x0001780e000075a7 */ /* 0x0022a400080011ff */
[----:B--2---:R-:W-:Y:S05]  /*a830*/  @!P0 NANOSLEEP.SYNCS 0x989680 ;  /* 0x009896800000895d */ /* 0x004fea0003900000 */
[----:B------:R-:W2:Y:S02]  /*a840*/  @!P0 SYNCS.PHASECHK.TRANS64 P0, [R0+URZ+0x178], R14 ;  /* 0x0001780e000085a7 */ /* 0x000ea400080010ff */
[----:B--2---:R-:W-:Y:S05]  /*a850*/  @!P0 BRA `(.L_x_209) ;  /* 0xfffffffc00f08947 */ /* 0x004fea000383ffff */
[----:B------:R-:W-:Y:S05]  /*a860*/  BRA `(.L_x_210) ;  /* 0xffffffa800287947 */ /* 0x000fea000383ffff */
.L_x_96:
[----:B------:R-:W-:-:S07]  /*a870*/  MOV R0, UR7 ;  /* 0x0000000700007c02 */ /* 0x000fce0008000f00 */
.L_x_211:
[----:B-1----:R1:W3:Y:S02]  /*a880*/  SYNCS.PHASECHK.TRANS64.TRYWAIT P0, [R0+URZ+0x160], R2 ;  /* 0x00016002000075a7 */ /* 0x0022e400080011ff */
[----:B---3--:R-:W-:Y:S05]  /*a890*/  @!P0 NANOSLEEP.SYNCS 0x989680 ;  /* 0x009896800000895d */ /* 0x008fea0003900000 */
[----:B------:R-:W3:Y:S02]  /*a8a0*/  @!P0 SYNCS.PHASECHK.TRANS64 P0, [R0+URZ+0x160], R2 ;  /* 0x00016002000085a7 */ /* 0x000ee400080010ff */
[----:B---3--:R-:W-:Y:S05]  /*a8b0*/  @!P0 BRA `(.L_x_211) ;  /* 0xfffffffc00f08947 */ /* 0x008fea000383ffff */
[----:B------:R-:W-:Y:S05]  /*a8c0*/  BRA `(.L_x_212) ;  /* 0xffffffa800987947 */ /* 0x000fea000383ffff */
.L_x_97:
[----:B-1----:R-:W-:-:S07]  /*a8d0*/  MOV R0, UR7 ;  /* 0x0000000700007c02 */ /* 0x002fce0008000f00 */
.L_x_213:
[----:B-1----:R1:W3:Y:S02]  /*a8e0*/  SYNCS.PHASECHK.TRANS64.TRYWAIT P0, [R0+URZ+0x168], R2 ;  /* 0x00016802000075a7 */ /* 0x0022e400080011ff */
[----:B---3--:R-:W-:Y:S05]  /*a8f0*/  @!P0 NANOSLEEP.SYNCS 0x989680 ;  /* 0x009896800000895d */ /* 0x008fea0003900000 */
[----:B------:R-:W3:Y:S02]  /*a900*/  @!P0 SYNCS.PHASECHK.TRANS64 P0, [R0+URZ+0x168], R2 ;  /* 0x00016802000085a7 */ /* 0x000ee400080010ff */
[----:B---3--:R-:W-:Y:S05]  /*a910*/  @!P0 BRA `(.L_x_213) ;  /* 0xfffffffc00f08947 */ /* 0x008fea000383ffff */
[----:B------:R-:W-:Y:S05]  /*a920*/  BRA `(.L_x_214) ;  /* 0xffffffa800887947 */ /* 0x000fea000383ffff */
.L_x_98:
[----:B-1----:R-:W-:-:S07]  /*a930*/  MOV R0, UR7 ;  /* 0x0000000700007c02 */ /* 0x002fce0008000f00 */
.L_x_215:
[----:B-1----:R1:W3:Y:S02]  /*a940*/  SYNCS.PHASECHK.TRANS64.TRYWAIT P0, [R0+URZ+0x170], R2 ;  /* 0x00017002000075a7 */ /* 0x0022e400080011ff */
[----:B---3--:R-:W-:Y:S05]  /*a950*/  @!P0 NANOSLEEP.SYNCS 0x989680 ;  /* 0x009896800000895d */ /* 0x008fea0003900000 */
[----:B------:R-:W3:Y:S02]  /*a960*/  @!P0 SYNCS.PHASECHK.TRANS64 P0, [R0+URZ+0x170], R2 ;  /* 0x00017002000085a7 */ /* 0x000ee400080010ff */
[----:B---3--:R-:W-:Y:S05]  /*a970*/  @!P0 BRA `(.L_x_215) ;  /* 0xfffffffc00f08947 */ /* 0x008fea000383ffff */
[----:B------:R-:W-:Y:S05]  /*a980*/  BRA `(.L_x_216) ;  /* 0xffffffa800787947 */ /* 0x000fea000383ffff */
.L_x_100:
[----:B--2---:R2:W4:Y:S02]  /*a990*/  SYNCS.PHASECHK.TRANS64.TRYWAIT P0, [R0+URZ+0x190], R2 ;  /* 0x00019002000075a7 */ /* 0x00452400080011ff */
[----:B----4-:R-:W-:Y:S05]  /*a9a0*/  @!P0 NANOSLEEP.SYNCS 0x989680 ;  /* 0x009896800000895d */ /* 0x010fea0003900000 */
[----:B------:R-:W4:Y:S02]  /*a9b0*/  @!P0 SYNCS.PHASECHK.TRANS64 P0, [R0+URZ+0x190], R2 ;  /* 0x00019002000085a7 */ /* 0x000f2400080010ff */
[----:B----4-:R-:W-:Y:S05]  /*a9c0*/  @!P0 BRA `(.L_x_100) ;  /* 0xfffffffc00f08947 */ /* 0x010fea000383ffff */
[----:B------:R-:W-:Y:S05]  /*a9d0*/  BRA `(.L_x_217) ;  /* 0xffffffac00447947 */ /* 0x000fea000383ffff */
.L_x_111:
[----:B-1----:R1:W3:Y:S02]  /*a9e0*/  SYNCS.PHASECHK.TRANS64.TRYWAIT P1, [R2+URZ+0x140], R0 ;  /* 0x00014000020075a7 */ /* 0x0022e400080211ff */
[----:B---3--:R-:W-:Y:S05]  /*a9f0*/  @!P1 NANOSLEEP.SYNCS 0x989680 ;  /* 0x009896800000995d */ /* 0x008fea0003900000 */
[----:B------:R-:W3:Y:S02]  /*aa00*/  @!P1 SYNCS.PHASECHK.TRANS64 P1, [R2+URZ+0x140], R0 ;  /* 0x00014000020095a7 */ /* 0x000ee400080210ff */
[----:B---3--:R-:W-:Y:S05]  /*aa10*/  @!P1 BRA `(.L_x_111) ;  /* 0xfffffffc00f09947 */ /* 0x008fea000383ffff */
[----:B------:R-:W-:Y:S05]  /*aa20*/  BRA `(.L_x_110) ;  /* 0xffffffb8005c7947 */ /* 0x000fea000383ffff */
.L_x_113:
[----:B-1----:R1:W2:Y:S02]  /*aa30*/  SYNCS.PHASECHK.TRANS64.TRYWAIT P0, [R113+URZ+0x1b0], R3 ;  /* 0x0001b003710075a7 */ /* 0x0022a400080011ff */
[----:B--2---:R-:W-:Y:S05]  /*aa40*/  @!P0 NANOSLEEP.SYNCS 0x989680 ;  /* 0x009896800000895d */ /* 0x004fea0003900000 */
[----:B------:R-:W2:Y:S02]  /*aa50*/  @!P0 SYNCS.PHASECHK.TRANS64 P0, [R113+URZ+0x1b0], R3 ;  /* 0x0001b003710085a7 */ /* 0x000ea400080010ff */
[----:B--2---:R-:W-:Y:S05]  /*aa60*/  @!P0 BRA `(.L_x_113) ;  /* 0xfffffffc00f08947 */ /* 0x004fea000383ffff */
[----:B------:R-:W-:Y:S05]  /*aa70*/  BRA `(.L_x_112) ;  /* 0xffffffb800b07947 */ /* 0x000fea000383ffff */
.L_x_121:
[----:B--2---:R2:W3:Y:S02]  /*aa80*/  SYNCS.PHASECHK.TRANS64.TRYWAIT P0, [R0+URZ+0x140], R3 ;  /* 0x00014003000075a7 */ /* 0x0044e400080011ff */
[----:B---3--:R-:W-:Y:S05]  /*aa90*/  @!P0 NANOSLEEP.SYNCS 0x989680 ;  /* 0x009896800000895d */ /* 0x008fea0003900000 */
[----:B------:R-:W3:Y:S02]  /*aaa0*/  @!P0 SYNCS.PHASECHK.TRANS64 P0, [R0+URZ+0x140], R3 ;  /* 0x00014003000085a7 */ /* 0x000ee400080010ff */
[----:B---3--:R-:W-:Y:S05]  /*aab0*/  @!P0 BRA `(.L_x_121) ;  /* 0xfffffffc00f08947 */ /* 0x008fea000383ffff */
[----:B------:R-:W-:Y:S05]  /*aac0*/  BRA `(.L_x_120) ;  /* 0xffffffc400a07947 */ /* 0x000fea000383ffff */
.L_x_129:
[----:B--2---:R2:W3:Y:S02]  /*aad0*/  SYNCS.PHASECHK.TRANS64.TRYWAIT P0, [R0+URZ+0x140], R4 ;  /* 0x00014004000075a7 */ /* 0x0044e400080011ff */
[----:B---3--:R-:W-:Y:S05]  /*aae0*/  @!P0 NANOSLEEP.SYNCS 0x989680 ;  /* 0x009896800000895d */ /* 0x008fea0003900000 */
[----:B------:R-:W3:Y:S02]  /*aaf0*/  @!P0 SYNCS.PHASECHK.TRANS64 P0, [R0+URZ+0x140], R4 ;  /* 0x00014004000085a7 */ /* 0x000ee400080010ff */
[----:B---3--:R-:W-:Y:S05]  /*ab00*/  @!P0 BRA `(.L_x_129) ;  /* 0xfffffffc00f08947 */ /* 0x008fea000383ffff */
[----:B------:R-:W-:Y:S05]  /*ab10*/  BRA `(.L_x_128) ;  /* 0xffffffd000e47947 */ /* 0x000fea000383ffff */
.L_x_137:
[----:B--2---:R2:W3:Y:S02]  /*ab20*/  SYNCS.PHASECHK.TRANS64.TRYWAIT P0, [R0+URZ+0x140], R4 ;  /* 0x00014004000075a7 */ /* 0x0044e400080011ff */
[----:B---3--:R-:W-:Y:S05]  /*ab30*/  @!P0 NANOSLEEP.SYNCS 0x989680 ;  /* 0x009896800000895d */ /* 0x008fea0003900000 */
[----:B------:R-:W3:Y:S02]  /*ab40*/  @!P0 SYNCS.PHASECHK.TRANS64 P0, [R0+URZ+0x140], R4 ;  /* 0x00014004000085a7 */ /* 0x000ee400080010ff */
[----:B---3--:R-:W-:Y:S05]  /*ab50*/  @!P0 BRA `(.L_x_137) ;  /* 0xfffffffc00f08947 */ /* 0x008fea000383ffff */
[----:B------:R-:W-:Y:S05]  /*ab60*/  BRA `(.L_x_136) ;  /* 0xffffffe000347947 */ /* 0x000fea000383ffff */
        .weak           $__internal_0_$__cuda_sm10x_tcgen05_guardrail_trap_col_being_dealloced_not_returned_by_alloc
        .type           $__internal_0_$__cuda_sm10x_tcgen05_guardrail_trap_col_being_dealloced_not_returned_by_alloc,@function
        .size           $__internal_0_$__cuda_sm10x_tcgen05_guardrail_trap_col_being_dealloced_not_returned_by_alloc,($__internal_1_$__cuda_sm10x_tcgen05_guardrail_trap_phase_invalid_during_alloc - $__internal_0_$__cuda_sm10x_tcgen05_guardrail_trap_col_being_dealloced_not_returned_by_alloc)
$__internal_0_$__cuda_sm10x_tcgen05_guardrail_trap_col_being_dealloced_not_returned_by_alloc:
[----:B------:R-:W-:Y:S05]  /*ab70*/  BPT.TRAP 0x1 ;  /* 0x000000040000795c */ /* 0x000fea0000300000 */
[----:B------:R-:W-:-:S04]  /*ab80*/  HFMA2 R3, -RZ, RZ, 0, 0 ;  /* 0x00000000ff037431 */ /* 0x000fc800000001ff */
[----:B------:R-:W-:Y:S05]  /*ab90*/  RET.REL.NODEC R2 `(_ZN7cutlass13device_kernelINS_4gemm6kernel13GemmUniversalIN4cute5tupleIJiiiiEEENS1_10collective13CollectiveMmaINS1_35MainloopSm100TmaUmmaWarpSpecializedILi20ELi2ELi4ENS5_IJNS4_1CILi1EEESB_SB_EEEEENS5_IJNSA_ILi64EEENSA_ILi256EEENSA_ILi32EEEEEENS_12float_e4m3_tENS5_IJlSB_lEEESI_SJ_NS4_8TiledMMAINS4_8MMA_AtomIJNS4_10MMA_TraitsINS4_19SM100_MMA_F8F6F4_SSEJSI_SI_fSE_SF_NS4_17integral_constantINS4_4UMMA5MajorELSQ_0EEESR_NSO_INSP_7ScaleInELSS_0EEEST_EEEEEENS4_6LayoutISC_NS5_IJNSA_ILi0EEESX_SX_EEEEENS5_IJNS4_10UnderscoreES10_S10_EEEEENS4_13SM90_TMA_LOADENS4_14ComposedLayoutINS4_7SwizzleILi1ELi4ELi3EEENS4_18smem_ptr_flag_bitsILi8EEENSW_INS5_IJNSA_ILi8EEESG_EEENS5_IJSG_SB_EEEEEEEvNS4_8identityES13_S1D_vS1E_EENS_8epilogue10collective18CollectiveEpilogueINS1G_23Sm100TmaWarpSpecializedILi4ELi2ELi32ELb0ELb0EEEJSH_NS5_IJNSW_ISE_SB_EES1L_EEESI_SJ_SI_SJ_NS1G_6fusion15FusionCallbacksIS1K_NS1N_17LinearCombinationISI_fSI_fLNS_15FloatRoundStyleE2EEESH_S1M_JEEENS4_5SM1004TMEM4LOAD26SM100_TMEM_LOAD_16dp32b32xES13_NS14_INS15_ILi2ELi4ELi3EEES18_NSW_INS5_IJS19_SE_EEENS5_IJSE_SB_EEEEEEENS4_39AutoVectorizingCopyWithAssumedAlignmentILi128EEENS4_14SM90_TMA_STOREES21_S23_S23_EEEvvEEEEvNT_6ParamsE) ;  /* 0xffffff5402187950 */ /* 0x000fea0003c3ffff */
        .weak           $__internal_1_$__cuda_sm10x_tcgen05_guardrail_trap_phase_invalid_during_alloc
        .type           $__internal_1_$__cuda_sm10x_tcgen05_guardrail_trap_phase_invalid_during_alloc,@function
        .size           $__internal_1_$__cuda_sm10x_tcgen05_guardrail_trap_phase_invalid_during_alloc,($__internal_2_$__cuda_sm10x_tcgen05_guardrail_trap_unallocated_columns_being_dealloced - $__internal_1_$__cuda_sm10x_tcgen05_guardrail_trap_phase_invalid_during_alloc)
$__internal_1_$__cuda_sm10x_tcgen05_guardrail_trap_phase_invalid_during_alloc:
[----:B------:R-:W-:Y:S05]  /*aba0*/  BPT.TRAP 0x1 ;  /* 0x000000040000795c */ /* 0x000fea0000300000 */
[----:B------:R-:W-:-:S04]  /*abb0*/  MOV R3, 0x0 ;  /* 0x0000000000037802 */ /* 0x000fc80000000f00 */
[----:B------:R-:W-:Y:S05]  /*abc0*/  RET.REL.NODEC R2 `(_ZN7cutlass13device_kernelINS_4gemm6kernel13GemmUniversalIN4cute5tupleIJiiiiEEENS1_10collective13CollectiveMmaINS1_35MainloopSm100TmaUmmaWarpSpecializedILi20ELi2ELi4ENS5_IJNS4_1CILi1EEESB_SB_EEEEENS5_IJNSA_ILi64EEENSA_ILi256EEENSA_ILi32EEEEEENS_12float_e4m3_tENS5_IJlSB_lEEESI_SJ_NS4_8TiledMMAINS4_8MMA_AtomIJNS4_10MMA_TraitsINS4_19SM100_MMA_F8F6F4_SSEJSI_SI_fSE_SF_NS4_17integral_constantINS4_4UMMA5MajorELSQ_0EEESR_NSO_INSP_7ScaleInELSS_0EEEST_EEEEEENS4_6LayoutISC_NS5_IJNSA_ILi0EEESX_SX_EEEEENS5_IJNS4_10UnderscoreES10_S10_EEEEENS4_13SM90_TMA_LOADENS4_14ComposedLayoutINS4_7SwizzleILi1ELi4ELi3EEENS4_18smem_ptr_flag_bitsILi8EEENSW_INS5_IJNSA_ILi8EEESG_EEENS5_IJSG_SB_EEEEEEEvNS4_8identityES13_S1D_vS1E_EENS_8epilogue10collective18CollectiveEpilogueINS1G_23Sm100TmaWarpSpecializedILi4ELi2ELi32ELb0ELb0EEEJSH_NS5_IJNSW_ISE_SB_EES1L_EEESI_SJ_SI_SJ_NS1G_6fusion15FusionCallbacksIS1K_NS1N_17LinearCombinationISI_fSI_fLNS_15FloatRoundStyleE2EEESH_S1M_JEEENS4_5SM1004TMEM4LOAD26SM100_TMEM_LOAD_16dp32b32xES13_NS14_INS15_ILi2ELi4ELi3EEES18_NSW_INS5_IJS19_SE_EEENS5_IJSE_SB_EEEEEEENS4_39AutoVectorizingCopyWithAssumedAlignmentILi128EEENS4_14SM90_TMA_STOREES21_S23_S23_EEEvvEEEEvNT_6ParamsE) ;  /* 0xffffff54020c7950 */ /* 0x000fea0003c3ffff */
        .weak           $__internal_2_$__cuda_sm10x_tcgen05_guardrail_trap_unallocated_columns_being_dealloced
        .type           $__internal_2_$__cuda_sm10x_tcgen05_guardrail_trap_unallocated_columns_being_dealloced,@function
        .size           $__internal_2_$__cuda_sm10x_tcgen05_guardrail_trap_unallocated_columns_being_dealloced,(.L_x_219 - $__internal_2_$__cuda_sm10x_tcgen05_guardrail_trap_unallocated_columns_being_dealloced)
$__internal_2_$__cuda_sm10x_tcgen05_guardrail_trap_unallocated_columns_being_dealloced:
[----:B------:R-:W-:Y:S05]  /*abd0*/  BPT.TRAP 0x1 ;  /* 0x000000040000795c */ /* 0x000fea0000300000 */
[----:B------:R-:W-:-:S04]  /*abe0*/  HFMA2 R3, -RZ, RZ, 0, 0 ;  /* 0x00000000ff037431 */ /* 0x000fc800000001ff */
[----:B------:R-:W-:Y:S05]  /*abf0*/  RET.REL.NODEC R2 `(_ZN7cutlass13device_kernelINS_4gemm6kernel13GemmUniversalIN4cute5tupleIJiiiiEEENS1_10collective13CollectiveMmaINS1_35MainloopSm100TmaUmmaWarpSpecializedILi20ELi2ELi4ENS5_IJNS4_1CILi1EEESB_SB_EEEEENS5_IJNSA_ILi64EEENSA_ILi256EEENSA_ILi32EEEEEENS_12float_e4m3_tENS5_IJlSB_lEEESI_SJ_NS4_8TiledMMAINS4_8MMA_AtomIJNS4_10MMA_TraitsINS4_19SM100_MMA_F8F6F4_SSEJSI_SI_fSE_SF_NS4_17integral_constantINS4_4UMMA5MajorELSQ_0EEESR_NSO_INSP_7ScaleInELSS_0EEEST_EEEEEENS4_6LayoutISC_NS5_IJNSA_ILi0EEESX_SX_EEEEENS5_IJNS4_10UnderscoreES10_S10_EEEEENS4_13SM90_TMA_LOADENS4_14ComposedLayoutINS4_7SwizzleILi1ELi4ELi3EEENS4_18smem_ptr_flag_bitsILi8EEENSW_INS5_IJNSA_ILi8EEESG_EEENS5_IJSG_SB_EEEEEEEvNS4_8identityES13_S1D_vS1E_EENS_8epilogue10collective18CollectiveEpilogueINS1G_23Sm100TmaWarpSpecializedILi4ELi2ELi32ELb0ELb0EEEJSH_NS5_IJNSW_ISE_SB_EES1L_EEESI_SJ_SI_SJ_NS1G_6fusion15FusionCallbacksIS1K_NS1N_17LinearCombinationISI_fSI_fLNS_15FloatRoundStyleE2EEESH_S1M_JEEENS4_5SM1004TMEM4LOAD26SM100_TMEM_LOAD_16dp32b32xES13_NS14_INS15_ILi2ELi4ELi3EEES18_NSW_INS5_IJS19_SE_EEENS5_IJSE_SB_EEEEEEENS4_39AutoVectorizingCopyWithAssumedAlignmentILi128EEENS4_14SM90_TMA_STOREES21_S23_S23_EEEvvEEEEvNT_6ParamsE) ;  /* 0xffffff5402007950 */ /* 0x000fea0003c3ffff */
.L_x_218:
[----:B------:R-:W-:-:S00]  /*ac00*/  BRA `(.L_x_218) ;  /* 0xfffffffc00fc7947 */ /* 0x000fc0000383ffff */
[----:B------:R-:W-:-:S00]  /*ac10*/  NOP ;  /* 0x0000000000007918 */ /* 0x000fc00000000000 */
        /* <DEDUP_REMOVED lines=14> */
.L_x_219:


//--------------------- .nv.global.init           --------------------------
	.section	.nv.global.init,"aw",@progbits
.nv.global.init:
	.type		$str$27,@object
	.size		$str$27,($str$28 - $str$27)
$str$27:
        /*0000*/ 	.byte	0x28, 0x61, 0x64, 0x64, 0x72, 0x65, 0x73, 0x73, 0x20, 0x26, 0x20, 0x6d, 0x61, 0x73, 0x6b, 0x29
        /*0010*/ 	.byte	0x20, 0x3d, 0x3d, 0x20, 0x30, 0x00
	.type		$str$28,@object
	.size		$str$28,($str$26 - $str$28)
$str$28:
        /*0016*/ 	.byte	0x2f, 0x74, 0x6d, 0x70, 0x2f, 0x63, 0x75, 0x74, 0x6c, 0x61, 0x73, 0x73, 0x5f, 0x73, 0x77, 0x65
        /*0026*/ 	.byte	0x65, 0x70, 0x5f, 0x73, 0x72, 0x63, 0x2f, 0x69, 0x6e, 0x63, 0x6c, 0x75, 0x64, 0x65, 0x2f, 0x63
        /*0036*/ 	.byte	0x75, 0x74, 0x65, 0x2f, 0x70, 0x6f, 0x69, 0x6e, 0x74, 0x65, 0x72, 0x5f, 0x66, 0x6c, 0x61, 0x67
        /*0046*/ 	.byte	0x67, 0x65, 0x64, 0x2e, 0x68, 0x70, 0x70, 0x00
	.type		$str$26,@object
	.size		$str$26,($str$25 - $str$26)
$str$26:
        /*004e*/ 	.byte	0x2f, 0x74, 0x6d, 0x70, 0x2f, 0x63, 0x75, 0x74, 0x6c, 0x61, 0x73, 0x73, 0x5f, 0x73, 0x77, 0x65
        /*005e*/ 	.byte	0x65, 0x70, 0x5f, 0x73, 0x72, 0x63, 0x2f, 0x69, 0x6e, 0x63, 0x6c, 0x75, 0x64, 0x65, 0x2f, 0x63
        /*006e*/ 	.byte	0x75, 0x74, 0x65, 0x2f, 0x61, 0x74, 0x6f, 0x6d, 0x2f, 0x63, 0x6f, 0x70, 0x79, 0x5f, 0x74, 0x72
        /*007e*/ 	.byte	0x61, 0x69, 0x74, 0x73, 0x5f, 0x73, 0x6d, 0x31, 0x30, 0x30, 0x2e, 0x68, 0x70, 0x70, 0x00
	.type		$str$25,@object
	.size		$str$25,(__unnamed_1 - $str$25)
$str$25:
        /*008d*/ 	.byte	0x28, 0x28, 0x75, 0x69, 0x6e, 0x74, 0x33, 0x32, 0x5f, 0x74, 0x28, 0x74, 0x68, 0x72, 0x65, 0x61
        /*009d*/ 	.byte	0x64, 0x49, 0x64, 0x78, 0x2e, 0x78, 0x29, 0x20, 0x2f, 0x20, 0x33, 0x32, 0x29, 0x20, 0x25, 0x20
        /*00ad*/ 	.byte	0x34, 0x29, 0x20, 0x3d, 0x3d, 0x20, 0x28, 0x28, 0x28, 0x74, 0x6d, 0x65, 0x6d, 0x5f, 0x61, 0x64
        /*00bd*/ 	.byte	0x64, 0x72, 0x20, 0x3e, 0x3e, 0x20, 0x31, 0x36, 0x29, 0x20, 0x2f, 0x20, 0x33, 0x32, 0x29, 0x20
        /*00cd*/ 	.byte	0x25, 0x20, 0x34, 0x29, 0x00
	.type		__unnamed_1,@object
	.size		__unnamed_1,(__unnamed_2 - __unnamed_1)
__unnamed_1:
        /*00d2*/ 	.byte	0x61, 0x75, 0x74, 0x6f, 0x20, 0x63, 0x75, 0x74, 0x65, 0x3a, 0x3a, 0x61, 0x73, 0x5f, 0x70, 0x6f
        /* <DEDUP_REMOVED lines=24> */
        /*0262*/ 	.byte	0x3c, 0x34, 0x30, 0x39, 0x36, 0x3e, 0x3e, 0x3e, 0x3e, 0x5d, 0x00
	.type		__unnamed_2,@object
	.size		__unnamed_2,(__unnamed_3 - __unnamed_2)
__unnamed_2:
        /* <DEDUP_REMOVED lines=26> */
	.type		__unnamed_3,@object
	.size		__unnamed_3,(.L_3 - __unnamed_3)
__unnamed_3:
        /* <DEDUP_REMOVED lines=40> */
        /*0688*/ 	.byte	0x74, 0x65, 0x3a, 0x3a, 0x43, 0x3c, 0x30, 0x3e, 0x3e, 0x3e, 0x3e, 0x5d, 0x00
.L_3:


//--------------------- .nv.shared._ZN7cutlass13device_kernelINS_4gemm6kernel13GemmUniversalIN4cute5tupleIJiiiiEEENS1_10collective13CollectiveMmaINS1_35MainloopSm100TmaUmmaWarpSpecializedILi20ELi2ELi4ENS5_IJNS4_1CILi1EEESB_SB_EEEEENS5_IJNSA_ILi64EEENSA_ILi256EEENSA_ILi32EEEEEENS_12float_e4m3_tENS5_IJlSB_lEEESI_SJ_NS4_8TiledMMAINS4_8MMA_AtomIJNS4_10MMA_TraitsINS4_19SM100_MMA_F8F6F4_SSEJSI_SI_fSE_SF_NS4_17integral_constantINS4_4UMMA5MajorELSQ_0EEESR_NSO_INSP_7ScaleInELSS_0EEEST_EEEEEENS4_6LayoutISC_NS5_IJNSA_ILi0EEESX_SX_EEEEENS5_IJNS4_10UnderscoreES10_S10_EEEEENS4_13SM90_TMA_LOADENS4_14ComposedLayoutINS4_7SwizzleILi1ELi4ELi3EEENS4_18smem_ptr_flag_bitsILi8EEENSW_INS5_IJNSA_ILi8EEESG_EEENS5_IJSG_SB_EEEEEEEvNS4_8identityES13_S1D_vS1E_EENS_8epilogue10collective18CollectiveEpilogueINS1G_23Sm100TmaWarpSpecializedILi4ELi2ELi32ELb0ELb0EEEJSH_NS5_IJNSW_ISE_SB_EES1L_EEESI_SJ_SI_SJ_NS1G_6fusion15FusionCallbacksIS1K_NS1N_17LinearCombinationISI_fSI_fLNS_15FloatRoundStyleE2EEESH_S1M_JEEENS4_5SM1004TMEM4LOAD26SM100_TMEM_LOAD_16dp32b32xES13_NS14_INS15_ILi2ELi4ELi3EEES18_NSW_INS5_IJS19_SE_EEENS5_IJSE_SB_EEEEEEENS4_39AutoVectorizingCopyWithAssumedAlignmentILi128EEENS4_14SM90_TMA_STOREES21_S23_S23_EEEvvEEEEvNT_6ParamsE --------------------------
	.section	.nv.shared._ZN7cutlass13device_kernelINS_4gemm6kernel13GemmUniversalIN4cute5tupleIJiiiiEEENS1_10collective13CollectiveMmaINS1_35MainloopSm100TmaUmmaWarpSpecializedILi20ELi2ELi4ENS5_IJNS4_1CILi1EEESB_SB_EEEEENS5_IJNSA_ILi64EEENSA_ILi256EEENSA_ILi32EEEEEENS_12float_e4m3_tENS5_IJlSB_lEEESI_SJ_NS4_8TiledMMAINS4_8MMA_AtomIJNS4_10MMA_TraitsINS4_19SM100_MMA_F8F6F4_SSEJSI_SI_fSE_SF_NS4_17integral_constantINS4_4UMMA5MajorELSQ_0EEESR_NSO_INSP_7ScaleInELSS_0EEEST_EEEEEENS4_6LayoutISC_NS5_IJNSA_ILi0EEESX_SX_EEEEENS5_IJNS4_10UnderscoreES10_S10_EEEEENS4_13SM90_TMA_LOADENS4_14ComposedLayoutINS4_7SwizzleILi1ELi4ELi3EEENS4_18smem_ptr_flag_bitsILi8EEENSW_INS5_IJNSA_ILi8EEESG_EEENS5_IJSG_SB_EEEEEEEvNS4_8identityES13_S1D_vS1E_EENS_8epilogue10collective18CollectiveEpilogueINS1G_23Sm100TmaWarpSpecializedILi4ELi2ELi32ELb0ELb0EEEJSH_NS5_IJNSW_ISE_SB_EES1L_EEESI_SJ_SI_SJ_NS1G_6fusion15FusionCallbacksIS1K_NS1N_17LinearCombinationISI_fSI_fLNS_15FloatRoundStyleE2EEESH_S1M_JEEENS4_5SM1004TMEM4LOAD26SM100_TMEM_LOAD_16dp32b32xES13_NS14_INS15_ILi2ELi4ELi3EEES18_NSW_INS5_IJS19_SE_EEENS5_IJSE_SB_EEEEEEENS4_39AutoVectorizingCopyWithAssumedAlignmentILi128EEENS4_14SM90_TMA_STOREES21_S23_S23_EEEvvEEEEvNT_6ParamsE,"aw",@nobits
	.sectionflags	@""
	.align	16
	.zero		1024


//--------------------- .nv.shared.reserved.0     --------------------------
	.section	.nv.shared.reserved.0,"aw",@nobits
	.weak		__nv_reservedSMEM_offset_0_alias
	.size		__nv_reservedSMEM_offset_0_alias, 0, 64
	.other		__nv_reservedSMEM_offset_0_alias,@"STO_CUDA_RESERVED_SHARED STV_DEFAULT"
__nv_reservedSMEM_offset_0_alias:
	.zero		0
.nv.shared.reserved.0:
	.zero		64
	.weak		__nv_reservedSMEM_tcgen05_partition
	.type		__nv_reservedSMEM_tcgen05_partition,@object
	.size		__nv_reservedSMEM_tcgen05_partition,(.L_0 - __nv_reservedSMEM_tcgen05_partition)
__nv_reservedSMEM_tcgen05_partition:
	.zero		32
.L_0:


//--------------------- .nv.global                --------------------------
	.section	.nv.global,"aw",@nobits
.nv.global:
	.type		_ZN40_INTERNAL_d629c9b4_4_k_cu_45d64f84_304134cute1_E,@object
	.size		_ZN40_INTERNAL_d629c9b4_4_k_cu_45d64f84_304134cute1_E,(_ZN40_INTERNAL_d629c9b4_4_k_cu_45d64f84_304134cuda3std3__45__cpo6cbeginE - _ZN40_INTERNAL_d629c9b4_4_k_cu_45d64f84_304134cute1_E)
_ZN40_INTERNAL_d629c9b4_4_k_cu_45d64f84_304134cute1_E:
	.zero		1
	.type		_ZN40_INTERNAL_d629c9b4_4_k_cu_45d64f84_304134cuda3std3__45__cpo6cbeginE,@object
	.size		_ZN40_INTERNAL_d629c9b4_4_k_cu_45d64f84_304134cuda3std3__45__cpo6cbeginE,(_ZN40_INTERNAL_d629c9b4_4_k_cu_45d64f84_304134cuda3std3__48in_placeE - _ZN40_INTERNAL_d629c9b4_4_k_cu_45d64f84_304134cuda3std3__45__cpo6cbeginE)
_ZN40_INTERNAL_d629c9b4_4_k_cu_45d64f84_304134cuda3std3__45__cpo6cbeginE:
	.zero		1
	.type		_ZN40_INTERNAL_d629c9b4_4_k_cu_45d64f84_304134cuda3std3__48in_placeE,@object
	.size		_ZN40_INTERNAL_d629c9b4_4_k_cu_45d64f84_304134cuda3std3__48in_placeE,(_ZN40_INTERNAL_d629c9b4_4_k_cu_45d64f84_304134cuda3std6ranges3__45__cpo9iter_moveE - _ZN40_INTERNAL_d629c9b4_4_k_cu_45d64f84_304134cuda3std3__48in_placeE)
_ZN40_INTERNAL_d629c9b4_4_k_cu_45d64f84_304134cuda3std3__48in_placeE:
	.zero		1
	.type		_ZN40_INTERNAL_d629c9b4_4_k_cu_45d64f84_304134cuda3std6ranges3__45__cpo9iter_moveE,@object
	.size		_ZN40_INTERNAL_d629c9b4_4_k_cu_45d64f84_304134cuda3std6ranges3__45__cpo9iter_moveE,(_ZN40_INTERNAL_d629c9b4_4_k_cu_45d64f84_304134cuda3std3__45__cpo5beginE - _ZN40_INTERNAL_d629c9b4_4_k_cu_45d64f84_304134cuda3std6ranges3__45__cpo9iter_moveE)
_ZN40_INTERNAL_d629c9b4_4_k_cu_45d64f84_304134cuda3std6ranges3__45__cpo9iter_moveE:
	.zero		1
	.type		_ZN40_INTERNAL_d629c9b4_4_k_cu_45d64f84_304134cuda3std3__45__cpo5beginE,@object
	.size		_ZN40_INTERNAL_d629c9b4_4_k_cu_45d64f84_304134cuda3std3__45__cpo5beginE,(_ZN40_INTERNAL_d629c9b4_4_k_cu_45d64f84_304134cuda3std3__442_GLOBAL__N__d629c9b4_4_k_cu_45d64f84_304136ignoreE - _ZN40_INTERNAL_d629c9b4_4_k_cu_45d64f84_304134cuda3std3__45__cpo5beginE)
_ZN40_INTERNAL_d629c9b4_4_k_cu_45d64f84_304134cuda3std3__45__cpo5beginE:
	.zero		1
	.type		_ZN40_INTERNAL_d629c9b4_4_k_cu_45d64f84_304134cuda3std3__442_GLOBAL__N__d629c9b4_4_k_cu_45d64f84_304136ignoreE,@object
	.size		_ZN40_INTERNAL_d629c9b4_4_k_cu_45d64f84_304134cuda3std3__442_GLOBAL__N__d629c9b4_4_k_cu_45d64f84_304136ignoreE,(_ZN40_INTERNAL_d629c9b4_4_k_cu_45d64f84_304134cute7productE - _ZN40_INTERNAL_d629c9b4_4_k_cu_45d64f84_304134cuda3std3__442_GLOBAL__N__d629c9b4_4_k_cu_45d64f84_304136ignoreE)
_ZN40_INTERNAL_d629c9b4_4_k_cu_45d64f84_304134cuda3std3__442_GLOBAL__N__d629c9b4_4_k_cu_45d64f84_304136ignoreE:
	.zero		1
	.type		_ZN40_INTERNAL_d629c9b4_4_k_cu_45d64f84_304134cute7productE,@object
	.size		_ZN40_INTERNAL_d629c9b4_4_k_cu_45d64f84_304134cute7productE,(_ZN40_INTERNAL_d629c9b4_4_k_cu_45d64f84_304134cuda3std3__45__cpo3endE - _ZN40_INTERNAL_d629c9b4_4_k_cu_45d64f84_304134cute7productE)
_ZN40_INTERNAL_d629c9b4_4_k_cu_45d64f84_304134cute7productE:
	.zero		1
	.type		_ZN40_INTERNAL_d629c9b4_4_k_cu_45d64f84_304134cuda3std3__45__cpo3endE,@object
	.size		_ZN40_INTERNAL_d629c9b4_4_k_cu_45d64f84_304134cuda3std3__45__cpo3endE,(_ZN40_INTERNAL_d629c9b4_4_k_cu_45d64f84_304134cuda3std3__419piecewise_constructE - _ZN40_INTERNAL_d629c9b4_4_k_cu_45d64f84_304134cuda3std3__45__cpo3endE)
_ZN40_INTERNAL_d629c9b4_4_k_cu_45d64f84_304134cuda3std3__45__cpo3endE:
	.zero		1
	.type		_ZN40_INTERNAL_d629c9b4_4_k_cu_45d64f84_304134cuda3std3__419piecewise_constructE,@object
	.size		_ZN40_INTERNAL_d629c9b4_4_k_cu_45d64f84_304134cuda3std3__419piecewise_constructE,(_ZN40_INTERNAL_d629c9b4_4_k_cu_45d64f84_304134cuda3std3__45__cpo4cendE - _ZN40_INTERNAL_d629c9b4_4_k_cu_45d64f84_304134cuda3std3__419piecewise_constructE)
_ZN40_INTERNAL_d629c9b4_4_k_cu_45d64f84_304134cuda3std3__419piecewise_constructE:
	.zero		1
	.type		_ZN40_INTERNAL_d629c9b4_4_k_cu_45d64f84_304134cuda3std3__45__cpo4cendE,@object
	.size		_ZN40_INTERNAL_d629c9b4_4_k_cu_45d64f84_304134cuda3std3__45__cpo4cendE,(_ZN40_INTERNAL_d629c9b4_4_k_cu_45d64f84_304134cuda3std6ranges3__45__cpo4swapE - _ZN40_INTERNAL_d629c9b4_4_k_cu_45d64f84_304134cuda3std3__45__cpo4cendE)
_ZN40_INTERNAL_d629c9b4_4_k_cu_45d64f84_304134cuda3std3__45__cpo4cendE:
	.zero		1
	.type		_ZN40_INTERNAL_d629c9b4_4_k_cu_45d64f84_304134cuda3std6ranges3__45__cpo4swapE,@object
	.size		_ZN40_INTERNAL_d629c9b4_4_k_cu_45d64f84_304134cuda3std6ranges3__45__cpo4swapE,(.L_11 - _ZN40_INTERNAL_d629c9b4_4_k_cu_45d64f84_304134cuda3std6ranges3__45__cpo4swapE)
_ZN40_INTERNAL_d629c9b4_4_k_cu_45d64f84_304134cuda3std6ranges3__45__cpo4swapE:
	.zero		1
.L_11:


//--------------------- .nv.constant0._ZN7cutlass13device_kernelINS_4gemm6kernel13GemmUniversalIN4cute5tupleIJiiiiEEENS1_10collective13CollectiveMmaINS1_35MainloopSm100TmaUmmaWarpSpecializedILi20ELi2ELi4ENS5_IJNS4_1CILi1EEESB_SB_EEEEENS5_IJNSA_ILi64EEENSA_ILi256EEENSA_ILi32EEEEEENS_12float_e4m3_tENS5_IJlSB_lEEESI_SJ_NS4_8TiledMMAINS4_8MMA_AtomIJNS4_10MMA_TraitsINS4_19SM100_MMA_F8F6F4_SSEJSI_SI_fSE_SF_NS4_17integral_constantINS4_4UMMA5MajorELSQ_0EEESR_NSO_INSP_7ScaleInELSS_0EEEST_EEEEEENS4_6LayoutISC_NS5_IJNSA_ILi0EEESX_SX_EEEEENS5_IJNS4_10UnderscoreES10_S10_EEEEENS4_13SM90_TMA_LOADENS4_14ComposedLayoutINS4_7SwizzleILi1ELi4ELi3EEENS4_18smem_ptr_flag_bitsILi8EEENSW_INS5_IJNSA_ILi8EEESG_EEENS5_IJSG_SB_EEEEEEEvNS4_8identityES13_S1D_vS1E_EENS_8epilogue10collective18CollectiveEpilogueINS1G_23Sm100TmaWarpSpecializedILi4ELi2ELi32ELb0ELb0EEEJSH_NS5_IJNSW_ISE_SB_EES1L_EEESI_SJ_SI_SJ_NS1G_6fusion15FusionCallbacksIS1K_NS1N_17LinearCombinationISI_fSI_fLNS_15FloatRoundStyleE2EEESH_S1M_JEEENS4_5SM1004TMEM4LOAD26SM100_TMEM_LOAD_16dp32b32xES13_NS14_INS15_ILi2ELi4ELi3EEES18_NSW_INS5_IJS19_SE_EEENS5_IJSE_SB_EEEEEEENS4_39AutoVectorizingCopyWithAssumedAlignmentILi128EEENS4_14SM90_TMA_STOREES21_S23_S23_EEEvvEEEEvNT_6ParamsE --------------------------
	.section	.nv.constant0._ZN7cutlass13device_kernelINS_4gemm6kernel13GemmUniversalIN4cute5tupleIJiiiiEEENS1_10collective13CollectiveMmaINS1_35MainloopSm100TmaUmmaWarpSpecializedILi20ELi2ELi4ENS5_IJNS4_1CILi1EEESB_SB_EEEEENS5_IJNSA_ILi64EEENSA_ILi256EEENSA_ILi32EEEEEENS_12float_e4m3_tENS5_IJlSB_lEEESI_SJ_NS4_8TiledMMAINS4_8MMA_AtomIJNS4_10MMA_TraitsINS4_19SM100_MMA_F8F6F4_SSEJSI_SI_fSE_SF_NS4_17integral_constantINS4_4UMMA5MajorELSQ_0EEESR_NSO_INSP_7ScaleInELSS_0EEEST_EEEEEENS4_6LayoutISC_NS5_IJNSA_ILi0EEESX_SX_EEEEENS5_IJNS4_10UnderscoreES10_S10_EEEEENS4_13SM90_TMA_LOADENS4_14ComposedLayoutINS4_7SwizzleILi1ELi4ELi3EEENS4_18smem_ptr_flag_bitsILi8EEENSW_INS5_IJNSA_ILi8EEESG_EEENS5_IJSG_SB_EEEEEEEvNS4_8identityES13_S1D_vS1E_EENS_8epilogue10collective18CollectiveEpilogueINS1G_23Sm100TmaWarpSpecializedILi4ELi2ELi32ELb0ELb0EEEJSH_NS5_IJNSW_ISE_SB_EES1L_EEESI_SJ_SI_SJ_NS1G_6fusion15FusionCallbacksIS1K_NS1N_17LinearCombinationISI_fSI_fLNS_15FloatRoundStyleE2EEESH_S1M_JEEENS4_5SM1004TMEM4LOAD26SM100_TMEM_LOAD_16dp32b32xES13_NS14_INS15_ILi2ELi4ELi3EEES18_NSW_INS5_IJS19_SE_EEENS5_IJSE_SB_EEEEEEENS4_39AutoVectorizingCopyWithAssumedAlignmentILi128EEENS4_14SM90_TMA_STOREES21_S23_S23_EEEvvEEEEvNT_6ParamsE,"a",@progbits
	.sectionflags	@""
	.align	4
.nv.constant0._ZN7cutlass13device_kernelINS_4gemm6kernel13GemmUniversalIN4cute5tupleIJiiiiEEENS1_10collective13CollectiveMmaINS1_35MainloopSm100TmaUmmaWarpSpecializedILi20ELi2ELi4ENS5_IJNS4_1CILi1EEESB_SB_EEEEENS5_IJNSA_ILi64EEENSA_ILi256EEENSA_ILi32EEEEEENS_12float_e4m3_tENS5_IJlSB_lEEESI_SJ_NS4_8TiledMMAINS4_8MMA_AtomIJNS4_10MMA_TraitsINS4_19SM100_MMA_F8F6F4_SSEJSI_SI_fSE_SF_NS4_17integral_constantINS4_4UMMA5MajorELSQ_0EEESR_NSO_INSP_7ScaleInELSS_0EEEST_EEEEEENS4_6LayoutISC_NS5_IJNSA_ILi0EEESX_SX_EEEEENS5_IJNS4_10UnderscoreES10_S10_EEEEENS4_13SM90_TMA_LOADENS4_14ComposedLayoutINS4_7SwizzleILi1ELi4ELi3EEENS4_18smem_ptr_flag_bitsILi8EEENSW_INS5_IJNSA_ILi8EEESG_EEENS5_IJSG_SB_EEEEEEEvNS4_8identityES13_S1D_vS1E_EENS_8epilogue10collective18CollectiveEpilogueINS1G_23Sm100TmaWarpSpecializedILi4ELi2ELi32ELb0ELb0EEEJSH_NS5_IJNSW_ISE_SB_EES1L_EEESI_SJ_SI_SJ_NS1G_6fusion15FusionCallbacksIS1K_NS1N_17LinearCombinationISI_fSI_fLNS_15FloatRoundStyleE2EEESH_S1M_JEEENS4_5SM1004TMEM4LOAD26SM100_TMEM_LOAD_16dp32b32xES13_NS14_INS15_ILi2ELi4ELi3EEES18_NSW_INS5_IJS19_SE_EEENS5_IJSE_SB_EEEEEEENS4_39AutoVectorizingCopyWithAssumedAlignmentILi128EEENS4_14SM90_TMA_STOREES21_S23_S23_EEEvvEEEEvNT_6ParamsE:
	.zero		2944


//--------------------- SYMBOLS --------------------------

	.type		.nv.reservedSmem.offset0,@object
	.size		.nv.reservedSmem.offset0,0x4
	.type		.nv.reservedSmem.cap,@object
	.size		.nv.reservedSmem.cap,0x4
	.type		__assertfail,@function
